	.target	sm_90a

	.elftype	@"ET_EXEC"


//--------------------- .note.nv.tkinfo           --------------------------
	.section	.note.nv.tkinfo,"",@"SHT_NOTE"
	.sectionflags	@"SHF_NOTE_NV_TKINFO"
	.tkinfo
        /*0018*/ 	.word	0x00000002
        /*0030*/ 	.string	""
        /*0030*/ 	.string	"ptxas"
        /*0030*/ 	.string	"Cuda compilation tools, release 13.0, V13.0.88"
        /*0030*/ 	.string	"Build cuda_13.0.r13.0/compiler.36424714_0"
        /*0030*/ 	.string	"-arch sm_90a -m 64 "



//--------------------- .note.nv.cuinfo           --------------------------
	.section	.note.nv.cuinfo,"",@"SHT_NOTE"
	.sectionflags	@"SHF_NOTE_NV_CUINFO"
        /*0018*/ 	.short	0x0002
        /*001a*/ 	.short	0x005a
        /*001c*/ 	.short	0x0082
	.zero		2


//--------------------- .nv.info                  --------------------------
	.section	.nv.info,"",@"SHT_CUDA_INFO"
	.align	4


	//----- nvinfo : EIATTR_REGCOUNT
	.align		4
        /*0000*/ 	.byte	0x04, 0x2f
        /*0002*/ 	.short	(.L_12 - .L_11)
	.align		4
.L_11:
        /*0004*/ 	.word	index@(_ZN7cutlass13device_kernelINS_4gemm6kernel13GemmUniversalIN4cute5tupleIJiiiiEEENS1_10collective13CollectiveMmaINS1_37MainloopSm90TmaGmmaWarpSpecializedFP8ILi4ENS5_IJNS4_1CILi2EEENSA_ILi1EEESC_EEENS1_35KernelTmaWarpSpecializedCooperativeEEENS5_IJNSA_ILi256EEENSA_ILi192EEENSA_ILi128EEEEEENS_12float_e4m3_tENS5_IJlSC_lEEESK_SL_NS4_8TiledMMAINS4_8MMA_AtomIJNS4_4SM904GMMA31MMA_64x192x32_F32E4M3E4M3_SS_TNILNSP_7ScaleInE1ELSR_1EEEEEENS4_6LayoutISD_NS5_IJSC_NSA_ILi0EEESV_EEEEENS5_IJNS4_10UnderscoreESY_SY_EEEEENS4_13SM90_TMA_LOADENS4_14ComposedLayoutINS4_7SwizzleILi3ELi4ELi3EEENS4_18smem_ptr_flag_bitsILi8EEENSU_INS5_IJNSA_ILi8EEESI_EEENS5_IJSI_SC_EEEEEEEvNS4_8identityENS4_23SM90_TMA_LOAD_MULTICASTES1B_vS1C_EENS_8epilogue10collective6detail29Sm90TmaWarpSpecializedAdapterINS1G_15DefaultEpilogueISK_SL_SL_NS1F_6thread17LinearCombinationISK_Li1EffLNS1K_9ScaleType4KindE0ELNS_15FloatRoundStyleE2ESK_EENS1_15EpilogueDefaultEEEEEvvEEEEvNT_6ParamsE)
        /*0008*/ 	.word	0x000000a8


	//----- nvinfo : EIATTR_FRAME_SIZE
	.align		4
.L_12:
        /*000c*/ 	.byte	0x04, 0x11
        /*000e*/ 	.short	(.L_14 - .L_13)
	.align		4
.L_13:
        /*0010*/ 	.word	index@(_ZN7cutlass13device_kernelINS_4gemm6kernel13GemmUniversalIN4cute5tupleIJiiiiEEENS1_10collective13CollectiveMmaINS1_37MainloopSm90TmaGmmaWarpSpecializedFP8ILi4ENS5_IJNS4_1CILi2EEENSA_ILi1EEESC_EEENS1_35KernelTmaWarpSpecializedCooperativeEEENS5_IJNSA_ILi256EEENSA_ILi192EEENSA_ILi128EEEEEENS_12float_e4m3_tENS5_IJlSC_lEEESK_SL_NS4_8TiledMMAINS4_8MMA_AtomIJNS4_4SM904GMMA31MMA_64x192x32_F32E4M3E4M3_SS_TNILNSP_7ScaleInE1ELSR_1EEEEEENS4_6LayoutISD_NS5_IJSC_NSA_ILi0EEESV_EEEEENS5_IJNS4_10UnderscoreESY_SY_EEEEENS4_13SM90_TMA_LOADENS4_14ComposedLayoutINS4_7SwizzleILi3ELi4ELi3EEENS4_18smem_ptr_flag_bitsILi8EEENSU_INS5_IJNSA_ILi8EEESI_EEENS5_IJSI_SC_EEEEEEEvNS4_8identityENS4_23SM90_TMA_LOAD_MULTICASTES1B_vS1C_EENS_8epilogue10collective6detail29Sm90TmaWarpSpecializedAdapterINS1G_15DefaultEpilogueISK_SL_SL_NS1F_6thread17LinearCombinationISK_Li1EffLNS1K_9ScaleType4KindE0ELNS_15FloatRoundStyleE2ESK_EENS1_15EpilogueDefaultEEEEEvvEEEEvNT_6ParamsE)
        /*0014*/ 	.word	0x00000308


	//----- nvinfo : EIATTR_MIN_STACK_SIZE
	.align		4
.L_14:
        /*0018*/ 	.byte	0x04, 0x12
        /*001a*/ 	.short	(.L_16 - .L_15)
	.align		4
.L_15:
        /*001c*/ 	.word	index@(_ZN7cutlass13device_kernelINS_4gemm6kernel13GemmUniversalIN4cute5tupleIJiiiiEEENS1_10collective13CollectiveMmaINS1_37MainloopSm90TmaGmmaWarpSpecializedFP8ILi4ENS5_IJNS4_1CILi2EEENSA_ILi1EEESC_EEENS1_35KernelTmaWarpSpecializedCooperativeEEENS5_IJNSA_ILi256EEENSA_ILi192EEENSA_ILi128EEEEEENS_12float_e4m3_tENS5_IJlSC_lEEESK_SL_NS4_8TiledMMAINS4_8MMA_AtomIJNS4_4SM904GMMA31MMA_64x192x32_F32E4M3E4M3_SS_TNILNSP_7ScaleInE1ELSR_1EEEEEENS4_6LayoutISD_NS5_IJSC_NSA_ILi0EEESV_EEEEENS5_IJNS4_10UnderscoreESY_SY_EEEEENS4_13SM90_TMA_LOADENS4_14ComposedLayoutINS4_7SwizzleILi3ELi4ELi3EEENS4_18smem_ptr_flag_bitsILi8EEENSU_INS5_IJNSA_ILi8EEESI_EEENS5_IJSI_SC_EEEEEEEvNS4_8identityENS4_23SM90_TMA_LOAD_MULTICASTES1B_vS1C_EENS_8epilogue10collective6detail29Sm90TmaWarpSpecializedAdapterINS1G_15DefaultEpilogueISK_SL_SL_NS1F_6thread17LinearCombinationISK_Li1EffLNS1K_9ScaleType4KindE0ELNS_15FloatRoundStyleE2ESK_EENS1_15EpilogueDefaultEEEEEvvEEEEvNT_6ParamsE)
        /*0020*/ 	.word	0x00000308
.L_16:


//--------------------- .nv.compat                --------------------------
	.section	.nv.compat,"",@"SHT_CUDA_COMPAT_INFO"
	.align	4
        /*0000*/ 	.byte	0x02, 0x09, 0x01, 0x00, 0x02, 0x02, 0x04, 0x00, 0x02, 0x05, 0x05, 0x00, 0x03, 0x07, 0x01, 0x01
        /*0010*/ 	.byte	0x02, 0x03, 0x01, 0x00, 0x02, 0x06, 0x01, 0x00, 0x04, 0x0b, 0x08, 0x00, 0x00, 0x00, 0x00, 0x00
        /*0020*/ 	.byte	0x00, 0x00, 0x00, 0x00


//--------------------- .nv.info._ZN7cutlass13device_kernelINS_4gemm6kernel13GemmUniversalIN4cute5tupleIJiiiiEEENS1_10collective13CollectiveMmaINS1_37MainloopSm90TmaGmmaWarpSpecializedFP8ILi4ENS5_IJNS4_1CILi2EEENSA_ILi1EEESC_EEENS1_35KernelTmaWarpSpecializedCooperativeEEENS5_IJNSA_ILi256EEENSA_ILi192EEENSA_ILi128EEEEEENS_12float_e4m3_tENS5_IJlSC_lEEESK_SL_NS4_8TiledMMAINS4_8MMA_AtomIJNS4_4SM904GMMA31MMA_64x192x32_F32E4M3E4M3_SS_TNILNSP_7ScaleInE1ELSR_1EEEEEENS4_6LayoutISD_NS5_IJSC_NSA_ILi0EEESV_EEEEENS5_IJNS4_10UnderscoreESY_SY_EEEEENS4_13SM90_TMA_LOADENS4_14ComposedLayoutINS4_7SwizzleILi3ELi4ELi3EEENS4_18smem_ptr_flag_bitsILi8EEENSU_INS5_IJNSA_ILi8EEESI_EEENS5_IJSI_SC_EEEEEEEvNS4_8identityENS4_23SM90_TMA_LOAD_MULTICASTES1B_vS1C_EENS_8epilogue10collective6detail29Sm90TmaWarpSpecializedAdapterINS1G_15DefaultEpilogueISK_SL_SL_NS1F_6thread17LinearCombinationISK_Li1EffLNS1K_9ScaleType4KindE0ELNS_15FloatRoundStyleE2ESK_EENS1_15EpilogueDefaultEEEEEvvEEEEvNT_6ParamsE --------------------------
	.section	.nv.info._ZN7cutlass13device_kernelINS_4gemm6kernel13GemmUniversalIN4cute5tupleIJiiiiEEENS1_10collective13CollectiveMmaINS1_37MainloopSm90TmaGmmaWarpSpecializedFP8ILi4ENS5_IJNS4_1CILi2EEENSA_ILi1EEESC_EEENS1_35KernelTmaWarpSpecializedCooperativeEEENS5_IJNSA_ILi256EEENSA_ILi192EEENSA_ILi128EEEEEENS_12float_e4m3_tENS5_IJlSC_lEEESK_SL_NS4_8TiledMMAINS4_8MMA_AtomIJNS4_4SM904GMMA31MMA_64x192x32_F32E4M3E4M3_SS_TNILNSP_7ScaleInE1ELSR_1EEEEEENS4_6LayoutISD_NS5_IJSC_NSA_ILi0EEESV_EEEEENS5_IJNS4_10UnderscoreESY_SY_EEEEENS4_13SM90_TMA_LOADENS4_14ComposedLayoutINS4_7SwizzleILi3ELi4ELi3EEENS4_18smem_ptr_flag_bitsILi8EEENSU_INS5_IJNSA_ILi8EEESI_EEENS5_IJSI_SC_EEEEEEEvNS4_8identityENS4_23SM90_TMA_LOAD_MULTICASTES1B_vS1C_EENS_8epilogue10collective6detail29Sm90TmaWarpSpecializedAdapterINS1G_15DefaultEpilogueISK_SL_SL_NS1F_6thread17LinearCombinationISK_Li1EffLNS1K_9ScaleType4KindE0ELNS_15FloatRoundStyleE2ESK_EENS1_15EpilogueDefaultEEEEEvvEEEEvNT_6ParamsE,"",@"SHT_CUDA_INFO"
	.sectionflags	@""
	.align	4


	//----- nvinfo : EIATTR_CUDA_API_VERSION
	.align		4
        /*0000*/ 	.byte	0x04, 0x37
        /*0002*/ 	.short	(.L_18 - .L_17)
.L_17:
        /*0004*/ 	.word	0x00000082


	//----- nvinfo : EIATTR_KPARAM_INFO
	.align		4
.L_18:
        /*0008*/ 	.byte	0x04, 0x17
        /*000a*/ 	.short	(.L_20 - .L_19)
.L_19:
        /*000c*/ 	.word	0x00000000
        /*0010*/ 	.short	0x0000
        /*0012*/ 	.short	0x0070
        /*0014*/ 	.byte	0x00, 0xf0, 0x01, 0x10


	//----- nvinfo : EIATTR_SPARSE_MMA_MASK
	.align		4
.L_20:
        /*0018*/ 	.byte	0x03, 0x50
        /*001a*/ 	.short	0x0000


	//----- nvinfo : EIATTR_MAXREG_COUNT
	.align		4
        /*001c*/ 	.byte	0x03, 0x1b
        /*001e*/ 	.short	0x00a8


	//----- nvinfo : EIATTR_NUM_BARRIERS
	.align		4
        /*0020*/ 	.byte	0x02, 0x4c
        /*0022*/ 	.byte	0x01
	.zero		1


	//----- nvinfo : EIATTR_ANNOTATIONS
	.align		4
        /*0024*/ 	.byte	0x04, 0x55
        /*0026*/ 	.short	(.L_22 - .L_21)


	//   ....[0]....
.L_21:
        /*0028*/ 	.word	0x00000001
        /*002c*/ 	.byte	0x30, 0x07, 0x00, 0x00, 0x01, 0x00, 0x00, 0x00, 0x00, 0x08, 0x00, 0x00, 0x01, 0x00, 0x00, 0x00
        /* <DEDUP_REMOVED lines=771> */
        /*306c*/ 	.byte	0xc0, 0x9d, 0x01, 0x00


	//----- nvinfo : EIATTR_MERCURY_ISA_VERSION
	.align		4
.L_22:
        /*3070*/ 	.byte	0x03, 0x5f
        /*3072*/ 	.short	0x0101


	//----- nvinfo : EIATTR_INT_WARP_WIDE_INSTR_OFFSETS
	.align		4
        /*3074*/ 	.byte	0x04, 0x31
        /*3076*/ 	.short	(.L_24 - .L_23)


	//   ....[0]....
.L_23:
        /*3078*/ 	.word	0x00000550


	//   ....[1]....
        /*307c*/ 	.word	0x00000570


	//   ....[2]....
        /*3080*/ 	.word	0x000006d0


	//   ....[3]....
        /*3084*/ 	.word	0x00009790


	//----- nvinfo : EIATTR_COOP_GROUP_MASK_REGIDS
	.align		4
.L_24:
        /*3088*/ 	.byte	0x04, 0x29
        /*308a*/ 	.short	(.L_26 - .L_25)


	//   ....[0]....
.L_25:
        /*308c*/ 	.word	0xffffffff


	//   ....[1]....
        /*3090*/ 	.word	0xffffffff


	//   ....[2]....
        /*3094*/ 	.word	0xffffffff


	//   ....[3]....
        /*3098*/ 	.word	0xffffffff


	//   ....[4]....
        /*309c*/ 	.word	0xffffffff


	//   ....[5]....
        /*30a0*/ 	.word	0xffffffff


	//----- nvinfo : EIATTR_COOP_GROUP_INSTR_OFFSETS
	.align		4
.L_26:
        /*30a4*/ 	.byte	0x04, 0x28
        /*30a6*/ 	.short	(.L_28 - .L_27)


	//   ....[0]....
.L_27:
        /*30a8*/ 	.word	0x00000070


	//   ....[1]....
        /*30ac*/ 	.word	0x00000080


	//   ....[2]....
        /*30b0*/ 	.word	0x000001a0


	//   ....[3]....
        /*30b4*/ 	.word	0x000003c0


	//   ....[4]....
        /*30b8*/ 	.word	0x00000840


	//   ....[5]....
        /*30bc*/ 	.word	0x000021d0


	//----- nvinfo : EIATTR_REG_RECONFIG
	.align		4
.L_28:
        /*30c0*/ 	.byte	0x01, 0x54
	.zero		2


	//----- nvinfo : EIATTR_MBARRIER_INSTR_OFFSETS
	.align		4
        /*30c4*/ 	.byte	0x04, 0x39
        /*30c6*/ 	.short	(.L_30 - .L_29)


	//   ....[0]....
.L_29:
        /*30c8*/ 	.word	0x00000320
        /*30cc*/ 	.word	0x000000ff
        /*30d0*/ 	.word	0x00000000
        /*30d4*/ 	.short	0x0100
        /*30d6*/ 	.byte	0x09
	.zero		1


	//   ....[1]....
        /*30d8*/ 	.word	0x00000330
        /*30dc*/ 	.word	0x000000ff
        /*30e0*/ 	.word	0x00000020
        /*30e4*/ 	.short	0x0100
        /*30e6*/ 	.byte	0x09
	.zero		1


	//   ....[2]....
        /*30e8*/ 	.word	0x00000340
        /*30ec*/ 	.word	0x000000ff
        /*30f0*/ 	.word	0x00000008
        /*30f4*/ 	.short	0x0100
        /*30f6*/ 	.byte	0x09
	.zero		1


	//   ....[3]....
        /*30f8*/ 	.word	0x00000350
        /*30fc*/ 	.word	0x000000ff
        /*3100*/ 	.word	0x00000028
        /*3104*/ 	.short	0x0100
        /*3106*/ 	.byte	0x09
	.zero		1


	//   ....[4]....
        /*3108*/ 	.word	0x00000360
        /*310c*/ 	.word	0x000000ff
        /*3110*/ 	.word	0x00000010
        /*3114*/ 	.short	0x0100
        /*3116*/ 	.byte	0x09
	.zero		1


	//   ....[5]....
        /*3118*/ 	.word	0x00000370
        /*311c*/ 	.word	0x000000ff
        /*3120*/ 	.word	0x00000030
        /*3124*/ 	.short	0x0100
        /*3126*/ 	.byte	0x09
	.zero		1


	//   ....[6]....
        /*3128*/ 	.word	0x00000380
        /*312c*/ 	.word	0x000000ff
        /*3130*/ 	.word	0x00000018
        /*3134*/ 	.short	0x0100
        /*3136*/ 	.byte	0x09
	.zero		1


	//   ....[7]....
        /*3138*/ 	.word	0x00000390
        /*313c*/ 	.word	0x000000ff
        /*3140*/ 	.word	0x00000038
        /*3144*/ 	.short	0x0100
        /*3146*/ 	.byte	0x09
	.zero		1


	//   ....[8]....
        /*3148*/ 	.word	0x00000760
        /*314c*/ 	.word	0x000000ff
        /*3150*/ 	.word	0x00000050
        /*3154*/ 	.short	0x0100
        /*3156*/ 	.byte	0x06
	.zero		1


	//   ....[9]....
        /*3158*/ 	.word	0x000007e0
        /*315c*/ 	.word	0x000000ff
        /*3160*/ 	.word	0x00000058
        /*3164*/ 	.short	0x0100
        /*3166*/ 	.byte	0x06
	.zero		1


	//   ....[10]....
        /*3168*/ 	.word	0x000025d0
        /*316c*/ 	.word	0x000000ff
        /*3170*/ 	.word	0x00000000
        /*3174*/ 	.short	0x010a
        /*3176*/ 	.byte	0x06
	.zero		1


	//   ....[11]....
        /*3178*/ 	.word	0x00002610
        /*317c*/ 	.word	0x000000ff
        /*3180*/ 	.word	0x00000000
        /*3184*/ 	.short	0x010a
        /*3186*/ 	.byte	0x06
	.zero		1


	//   ....[12]....
        /*3188*/ 	.word	0x00004b80
        /*318c*/ 	.word	0x000000ff
        /*3190*/ 	.word	0x00000000
        /*3194*/ 	.short	0x010a
        /*3196*/ 	.byte	0x10
	.zero		1


	//   ....[13]....
        /*3198*/ 	.word	0x00004bc0
        /*319c*/ 	.word	0x000000ff
        /*31a0*/ 	.word	0x00000000
        /*31a4*/ 	.short	0x010a
        /*31a6*/ 	.byte	0x10
	.zero		1


	//   ....[14]....
        /*31a8*/ 	.word	0x000071c0
        /*31ac*/ 	.word	0x000000e5
        /*31b0*/ 	.word	0x00000000
        /*31b4*/ 	.short	0x0101
        /*31b6*/ 	.byte	0x3f
	.zero		1


	//   ....[15]....
        /*31b8*/ 	.word	0x00009830
        /*31bc*/ 	.word	0x00000018
        /*31c0*/ 	.word	0x00000000
        /*31c4*/ 	.short	0x0101
        /*31c6*/ 	.byte	0x3f
	.zero		1


	//   ....[16]....
        /*31c8*/ 	.word	0x00018fd0
        /*31cc*/ 	.word	0x0000000f
        /*31d0*/ 	.word	0x00000020
        /*31d4*/ 	.short	0x010a
        /*31d6*/ 	.byte	0x3f
	.zero		1


	//   ....[17]....
        /*31d8*/ 	.word	0x000193a0
        /*31dc*/ 	.word	0x00000002
        /*31e0*/ 	.word	0x00000058
        /*31e4*/ 	.short	0x0101
        /*31e6*/ 	.byte	0x3f
	.zero		1


	//   ....[18]....
        /*31e8*/ 	.word	0x00019b10
        /*31ec*/ 	.word	0x00000005
        /*31f0*/ 	.word	0x00000000
        /*31f4*/ 	.short	0x010a
        /*31f6*/ 	.byte	0x3f
	.zero		1


	//   ....[19]....
        /*31f8*/ 	.word	0x00019b90
        /*31fc*/ 	.word	0x00000007
        /*3200*/ 	.word	0x00000000
        /*3204*/ 	.short	0x010a
        /*3206*/ 	.byte	0x3f
	.zero		1


	//   ....[20]....
        /*3208*/ 	.word	0x00019c20
        /*320c*/ 	.word	0x00000006
        /*3210*/ 	.word	0x00000000
        /*3214*/ 	.short	0x010a
        /*3216*/ 	.byte	0x3f
	.zero		1


	//   ....[21]....
        /*3218*/ 	.word	0x00019cb0
        /*321c*/ 	.word	0x00000003
        /*3220*/ 	.word	0x00000000
        /*3224*/ 	.short	0x010a
        /*3226*/ 	.byte	0x3f
	.zero		1


	//   ....[22]....
        /*3228*/ 	.word	0x00019d20
        /*322c*/ 	.word	0x00000003
        /*3230*/ 	.word	0x00000000
        /*3234*/ 	.short	0x010a
        /*3236*/ 	.byte	0x3f
	.zero		1


	//   ....[23]....
        /*3238*/ 	.word	0x00019d90
        /*323c*/ 	.word	0x00000000
        /*3240*/ 	.word	0x00000000
        /*3244*/ 	.short	0x010a
        /*3246*/ 	.byte	0x3f
	.zero		1


	//   ....[24]....
        /*3248*/ 	.word	0x00019e70
        /*324c*/ 	.word	0x0000000f
        /*3250*/ 	.word	0x00000020
        /*3254*/ 	.short	0x010a
        /*3256*/ 	.byte	0x3f
	.zero		1


	//   ....[25]....
        /*3258*/ 	.word	0x00019f40
        /*325c*/ 	.word	0x00000005
        /*3260*/ 	.word	0x00000000
        /*3264*/ 	.short	0x010a
        /*3266*/ 	.byte	0x3f
	.zero		1


	//   ....[26]....
        /*3268*/ 	.word	0x00019f90
        /*326c*/ 	.word	0x00000007
        /*3270*/ 	.word	0x00000000
        /*3274*/ 	.short	0x010a
        /*3276*/ 	.byte	0x3f
	.zero		1


	//   ....[27]....
        /*3278*/ 	.word	0x00019fe0
        /*327c*/ 	.word	0x00000006
        /*3280*/ 	.word	0x00000000
        /*3284*/ 	.short	0x010a
        /*3286*/ 	.byte	0x3f
	.zero		1


	//----- nvinfo : EIATTR_NUM_MBARRIERS
	.align		4
.L_30:
        /*3288*/ 	.byte	0x03, 0x38
        /*328a*/ 	.short	0x000a


	//----- nvinfo : EIATTR_EXIT_INSTR_OFFSETS
	.align		4
        /*328c*/ 	.byte	0x04, 0x1c
        /*328e*/ 	.short	(.L_32 - .L_31)


	//   ....[0]....
.L_31:
        /*3290*/ 	.word	0x000009d0


	//   ....[1]....
        /*3294*/ 	.word	0x00001270


	//   ....[2]....
        /*3298*/ 	.word	0x000186c0


	//   ....[3]....
        /*329c*/ 	.word	0x00018c60


	//   ....[4]....
        /*32a0*/ 	.word	0x00019d00


	//----- nvinfo : EIATTR_MAX_THREADS
	.align		4
.L_32:
        /*32a4*/ 	.byte	0x04, 0x05
        /*32a6*/ 	.short	(.L_34 - .L_33)
.L_33:
        /*32a8*/ 	.word	0x00000180
        /*32ac*/ 	.word	0x00000001
        /*32b0*/ 	.word	0x00000001


	//----- nvinfo : EIATTR_CRS_STACK_SIZE
	.align		4
.L_34:
        /*32b4*/ 	.byte	0x04, 0x1e
        /*32b6*/ 	.short	(.L_36 - .L_35)
.L_35:
        /*32b8*/ 	.word	0x00000000


	//----- nvinfo : EIATTR_CBANK_PARAM_SIZE
	.align		4
.L_36:
        /*32bc*/ 	.byte	0x03, 0x19
        /*32be*/ 	.short	0x0470


	//----- nvinfo : EIATTR_PARAM_CBANK
	.align		4
        /*32c0*/ 	.byte	0x04, 0x0a
        /*32c2*/ 	.short	(.L_38 - .L_37)
	.align		4
.L_37:
        /*32c4*/ 	.word	index@(.nv.constant0._ZN7cutlass13device_kernelINS_4gemm6kernel13GemmUniversalIN4cute5tupleIJiiiiEEENS1_10collective13CollectiveMmaINS1_37MainloopSm90TmaGmmaWarpSpecializedFP8ILi4ENS5_IJNS4_1CILi2EEENSA_ILi1EEESC_EEENS1_35KernelTmaWarpSpecializedCooperativeEEENS5_IJNSA_ILi256EEENSA_ILi192EEENSA_ILi128EEEEEENS_12float_e4m3_tENS5_IJlSC_lEEESK_SL_NS4_8TiledMMAINS4_8MMA_AtomIJNS4_4SM904GMMA31MMA_64x192x32_F32E4M3E4M3_SS_TNILNSP_7ScaleInE1ELSR_1EEEEEENS4_6LayoutISD_NS5_IJSC_NSA_ILi0EEESV_EEEEENS5_IJNS4_10UnderscoreESY_SY_EEEEENS4_13SM90_TMA_LOADENS4_14ComposedLayoutINS4_7SwizzleILi3ELi4ELi3EEENS4_18smem_ptr_flag_bitsILi8EEENSU_INS5_IJNSA_ILi8EEESI_EEENS5_IJSI_SC_EEEEEEEvNS4_8identityENS4_23SM90_TMA_LOAD_MULTICASTES1B_vS1C_EENS_8epilogue10collective6detail29Sm90TmaWarpSpecializedAdapterINS1G_15DefaultEpilogueISK_SL_SL_NS1F_6thread17LinearCombinationISK_Li1EffLNS1K_9ScaleType4KindE0ELNS_15FloatRoundStyleE2ESK_EENS1_15EpilogueDefaultEEEEEvvEEEEvNT_6ParamsE)
        /*32c8*/ 	.short	0x0210
        /*32ca*/ 	.short	0x0470


	//----- nvinfo : EIATTR_SW_WAR
	.align		4
.L_38:
        /*32cc*/ 	.byte	0x04, 0x36
        /*32ce*/ 	.short	(.L_40 - .L_39)
.L_39:
        /*32d0*/ 	.word	0x00000008
.L_40:


//--------------------- .nv.callgraph             --------------------------
	.section	.nv.callgraph,"",@"SHT_CUDA_CALLGRAPH"
	.align	4
	.sectionentsize	8
	.align		4
        /*0000*/ 	.word	0x00000000
	.align		4
        /*0004*/ 	.word	0xffffffff
	.align		4
        /*0008*/ 	.word	0x00000000
	.align		4
        /*000c*/ 	.word	0xfffffffe
	.align		4
        /*0010*/ 	.word	0x00000000
	.align		4
        /*0014*/ 	.word	0xfffffffd
	.align		4
        /*0018*/ 	.word	0x00000000
	.align		4
        /*001c*/ 	.word	0xfffffffc


//--------------------- .nv.constant4             --------------------------
	.section	.nv.constant4,"a",@progbits
	.align	8
	.align		8
.nv.constant4:
        /*0000*/ 	.dword	_ZN39_INTERNAL_c616c9eb_4_k_cu_0c0ecb05_95114cuda3std3__45__cpo5beginE
	.align		8
        /*0008*/ 	.dword	_ZN39_INTERNAL_c616c9eb_4_k_cu_0c0ecb05_95114cuda3std3__45__cpo3endE
	.align		8
        /*0010*/ 	.dword	_ZN39_INTERNAL_c616c9eb_4_k_cu_0c0ecb05_95114cuda3std3__45__cpo6cbeginE
	.align		8
        /*0018*/ 	.dword	_ZN39_INTERNAL_c616c9eb_4_k_cu_0c0ecb05_95114cuda3std3__45__cpo4cendE
	.align		8
        /*0020*/ 	.dword	_ZN39_INTERNAL_c616c9eb_4_k_cu_0c0ecb05_95114cuda3std3__441_GLOBAL__N__c616c9eb_4_k_cu_0c0ecb05_95116ignoreE
	.align		8
        /*0028*/ 	.dword	_ZN39_INTERNAL_c616c9eb_4_k_cu_0c0ecb05_95114cuda3std3__419piecewise_constructE
	.align		8
        /*0030*/ 	.dword	_ZN39_INTERNAL_c616c9eb_4_k_cu_0c0ecb05_95114cuda3std3__48in_placeE
	.align		8
        /*0038*/ 	.dword	_ZN39_INTERNAL_c616c9eb_4_k_cu_0c0ecb05_95114cuda3std6ranges3__45__cpo4swapE
	.align		8
        /*0040*/ 	.dword	_ZN39_INTERNAL_c616c9eb_4_k_cu_0c0ecb05_95114cuda3std6ranges3__45__cpo9iter_moveE
	.align		8
        /*0048*/ 	.dword	_ZN39_INTERNAL_c616c9eb_4_k_cu_0c0ecb05_95114cute7productE
	.align		8
        /*0050*/ 	.dword	_ZN39_INTERNAL_c616c9eb_4_k_cu_0c0ecb05_95114cute1_E


//--------------------- .text._ZN7cutlass13device_kernelINS_4gemm6kernel13GemmUniversalIN4cute5tupleIJiiiiEEENS1_10collective13CollectiveMmaINS1_37MainloopSm90TmaGmmaWarpSpecializedFP8ILi4ENS5_IJNS4_1CILi2EEENSA_ILi1EEESC_EEENS1_35KernelTmaWarpSpecializedCooperativeEEENS5_IJNSA_ILi256EEENSA_ILi192EEENSA_ILi128EEEEEENS_12float_e4m3_tENS5_IJlSC_lEEESK_SL_NS4_8TiledMMAINS4_8MMA_AtomIJNS4_4SM904GMMA31MMA_64x192x32_F32E4M3E4M3_SS_TNILNSP_7ScaleInE1ELSR_1EEEEEENS4_6LayoutISD_NS5_IJSC_NSA_ILi0EEESV_EEEEENS5_IJNS4_10UnderscoreESY_SY_EEEEENS4_13SM90_TMA_LOADENS4_14ComposedLayoutINS4_7SwizzleILi3ELi4ELi3EEENS4_18smem_ptr_flag_bitsILi8EEENSU_INS5_IJNSA_ILi8EEESI_EEENS5_IJSI_SC_EEEEEEEvNS4_8identityENS4_23SM90_TMA_LOAD_MULTICASTES1B_vS1C_EENS_8epilogue10collective6detail29Sm90TmaWarpSpecializedAdapterINS1G_15DefaultEpilogueISK_SL_SL_NS1F_6thread17LinearCombinationISK_Li1EffLNS1K_9ScaleType4KindE0ELNS_15FloatRoundStyleE2ESK_EENS1_15EpilogueDefaultEEEEEvvEEEEvNT_6ParamsE --------------------------
	.section	.text._ZN7cutlass13device_kernelINS_4gemm6kernel13GemmUniversalIN4cute5tupleIJiiiiEEENS1_10collective13CollectiveMmaINS1_37MainloopSm90TmaGmmaWarpSpecializedFP8ILi4ENS5_IJNS4_1CILi2EEENSA_ILi1EEESC_EEENS1_35KernelTmaWarpSpecializedCooperativeEEENS5_IJNSA_ILi256EEENSA_ILi192EEENSA_ILi128EEEEEENS_12float_e4m3_tENS5_IJlSC_lEEESK_SL_NS4_8TiledMMAINS4_8MMA_AtomIJNS4_4SM904GMMA31MMA_64x192x32_F32E4M3E4M3_SS_TNILNSP_7ScaleInE1ELSR_1EEEEEENS4_6LayoutISD_NS5_IJSC_NSA_ILi0EEESV_EEEEENS5_IJNS4_10UnderscoreESY_SY_EEEEENS4_13SM90_TMA_LOADENS4_14ComposedLayoutINS4_7SwizzleILi3ELi4ELi3EEENS4_18smem_ptr_flag_bitsILi8EEENSU_INS5_IJNSA_ILi8EEESI_EEENS5_IJSI_SC_EEEEEEEvNS4_8identityENS4_23SM90_TMA_LOAD_MULTICASTES1B_vS1C_EENS_8epilogue10collective6detail29Sm90TmaWarpSpecializedAdapterINS1G_15DefaultEpilogueISK_SL_SL_NS1F_6thread17LinearCombinationISK_Li1EffLNS1K_9ScaleType4KindE0ELNS_15FloatRoundStyleE2ESK_EENS1_15EpilogueDefaultEEEEEvvEEEEvNT_6ParamsE,"ax",@progbits
	.align	128
.text._ZN7cutlass13device_kernelINS_4gemm6kernel13GemmUniversalIN4cute5tupleIJiiiiEEENS1_10collective13CollectiveMmaINS1_37MainloopSm90TmaGmmaWarpSpecializedFP8ILi4ENS5_IJNS4_1CILi2EEENSA_ILi1EEESC_EEENS1_35KernelTmaWarpSpecializedCooperativeEEENS5_IJNSA_ILi256EEENSA_ILi192EEENSA_ILi128EEEEEENS_12float_e4m3_tENS5_IJlSC_lEEESK_SL_NS4_8TiledMMAINS4_8MMA_AtomIJNS4_4SM904GMMA31MMA_64x192x32_F32E4M3E4M3_SS_TNILNSP_7ScaleInE1ELSR_1EEEEEENS4_6LayoutISD_NS5_IJSC_NSA_ILi0EEESV_EEEEENS5_IJNS4_10UnderscoreESY_SY_EEEEENS4_13SM90_TMA_LOADENS4_14ComposedLayoutINS4_7SwizzleILi3ELi4ELi3EEENS4_18smem_ptr_flag_bitsILi8EEENSU_INS5_IJNSA_ILi8EEESI_EEENS5_IJSI_SC_EEEEEEEvNS4_8identityENS4_23SM90_TMA_LOAD_MULTICASTES1B_vS1C_EENS_8epilogue10collective6detail29Sm90TmaWarpSpecializedAdapterINS1G_15DefaultEpilogueISK_SL_SL_NS1F_6thread17LinearCombinationISK_Li1EffLNS1K_9ScaleType4KindE0ELNS_15FloatRoundStyleE2ESK_EENS1_15EpilogueDefaultEEEEEvvEEEEvNT_6ParamsE:
        .type           _ZN7cutlass13device_kernelINS_4gemm6kernel13GemmUniversalIN4cute5tupleIJiiiiEEENS1_10collective13CollectiveMmaINS1_37MainloopSm90TmaGmmaWarpSpecializedFP8ILi4ENS5_IJNS4_1CILi2EEENSA_ILi1EEESC_EEENS1_35KernelTmaWarpSpecializedCooperativeEEENS5_IJNSA_ILi256EEENSA_ILi192EEENSA_ILi128EEEEEENS_12float_e4m3_tENS5_IJlSC_lEEESK_SL_NS4_8TiledMMAINS4_8MMA_AtomIJNS4_4SM904GMMA31MMA_64x192x32_F32E4M3E4M3_SS_TNILNSP_7ScaleInE1ELSR_1EEEEEENS4_6LayoutISD_NS5_IJSC_NSA_ILi0EEESV_EEEEENS5_IJNS4_10UnderscoreESY_SY_EEEEENS4_13SM90_TMA_LOADENS4_14ComposedLayoutINS4_7SwizzleILi3ELi4ELi3EEENS4_18smem_ptr_flag_bitsILi8EEENSU_INS5_IJNSA_ILi8EEESI_EEENS5_IJSI_SC_EEEEEEEvNS4_8identityENS4_23SM90_TMA_LOAD_MULTICASTES1B_vS1C_EENS_8epilogue10collective6detail29Sm90TmaWarpSpecializedAdapterINS1G_15DefaultEpilogueISK_SL_SL_NS1F_6thread17LinearCombinationISK_Li1EffLNS1K_9ScaleType4KindE0ELNS_15FloatRoundStyleE2ESK_EENS1_15EpilogueDefaultEEEEEvvEEEEvNT_6ParamsE,@function
        .size           _ZN7cutlass13device_kernelINS_4gemm6kernel13GemmUniversalIN4cute5tupleIJiiiiEEENS1_10collective13CollectiveMmaINS1_37MainloopSm90TmaGmmaWarpSpecializedFP8ILi4ENS5_IJNS4_1CILi2EEENSA_ILi1EEESC_EEENS1_35KernelTmaWarpSpecializedCooperativeEEENS5_IJNSA_ILi256EEENSA_ILi192EEENSA_ILi128EEEEEENS_12float_e4m3_tENS5_IJlSC_lEEESK_SL_NS4_8TiledMMAINS4_8MMA_AtomIJNS4_4SM904GMMA31MMA_64x192x32_F32E4M3E4M3_SS_TNILNSP_7ScaleInE1ELSR_1EEEEEENS4_6LayoutISD_NS5_IJSC_NSA_ILi0EEESV_EEEEENS5_IJNS4_10UnderscoreESY_SY_EEEEENS4_13SM90_TMA_LOADENS4_14ComposedLayoutINS4_7SwizzleILi3ELi4ELi3EEENS4_18smem_ptr_flag_bitsILi8EEENSU_INS5_IJNSA_ILi8EEESI_EEENS5_IJSI_SC_EEEEEEEvNS4_8identityENS4_23SM90_TMA_LOAD_MULTICASTES1B_vS1C_EENS_8epilogue10collective6detail29Sm90TmaWarpSpecializedAdapterINS1G_15DefaultEpilogueISK_SL_SL_NS1F_6thread17LinearCombinationISK_Li1EffLNS1K_9ScaleType4KindE0ELNS_15FloatRoundStyleE2ESK_EENS1_15EpilogueDefaultEEEEEvvEEEEvNT_6ParamsE,(.L_x_460 - _ZN7cutlass13device_kernelINS_4gemm6kernel13GemmUniversalIN4cute5tupleIJiiiiEEENS1_10collective13CollectiveMmaINS1_37MainloopSm90TmaGmmaWarpSpecializedFP8ILi4ENS5_IJNS4_1CILi2EEENSA_ILi1EEESC_EEENS1_35KernelTmaWarpSpecializedCooperativeEEENS5_IJNSA_ILi256EEENSA_ILi192EEENSA_ILi128EEEEEENS_12float_e4m3_tENS5_IJlSC_lEEESK_SL_NS4_8TiledMMAINS4_8MMA_AtomIJNS4_4SM904GMMA31MMA_64x192x32_F32E4M3E4M3_SS_TNILNSP_7ScaleInE1ELSR_1EEEEEENS4_6LayoutISD_NS5_IJSC_NSA_ILi0EEESV_EEEEENS5_IJNS4_10UnderscoreESY_SY_EEEEENS4_13SM90_TMA_LOADENS4_14ComposedLayoutINS4_7SwizzleILi3ELi4ELi3EEENS4_18smem_ptr_flag_bitsILi8EEENSU_INS5_IJNSA_ILi8EEESI_EEENS5_IJSI_SC_EEEEEEEvNS4_8identityENS4_23SM90_TMA_LOAD_MULTICASTES1B_vS1C_EENS_8epilogue10collective6detail29Sm90TmaWarpSpecializedAdapterINS1G_15DefaultEpilogueISK_SL_SL_NS1F_6thread17LinearCombinationISK_Li1EffLNS1K_9ScaleType4KindE0ELNS_15FloatRoundStyleE2ESK_EENS1_15EpilogueDefaultEEEEEvvEEEEvNT_6ParamsE)
        .other          _ZN7cutlass13device_kernelINS_4gemm6kernel13GemmUniversalIN4cute5tupleIJiiiiEEENS1_10collective13CollectiveMmaINS1_37MainloopSm90TmaGmmaWarpSpecializedFP8ILi4ENS5_IJNS4_1CILi2EEENSA_ILi1EEESC_EEENS1_35KernelTmaWarpSpecializedCooperativeEEENS5_IJNSA_ILi256EEENSA_ILi192EEENSA_ILi128EEEEEENS_12float_e4m3_tENS5_IJlSC_lEEESK_SL_NS4_8TiledMMAINS4_8MMA_AtomIJNS4_4SM904GMMA31MMA_64x192x32_F32E4M3E4M3_SS_TNILNSP_7ScaleInE1ELSR_1EEEEEENS4_6LayoutISD_NS5_IJSC_NSA_ILi0EEESV_EEEEENS5_IJNS4_10UnderscoreESY_SY_EEEEENS4_13SM90_TMA_LOADENS4_14ComposedLayoutINS4_7SwizzleILi3ELi4ELi3EEENS4_18smem_ptr_flag_bitsILi8EEENSU_INS5_IJNSA_ILi8EEESI_EEENS5_IJSI_SC_EEEEEEEvNS4_8identityENS4_23SM90_TMA_LOAD_MULTICASTES1B_vS1C_EENS_8epilogue10collective6detail29Sm90TmaWarpSpecializedAdapterINS1G_15DefaultEpilogueISK_SL_SL_NS1F_6thread17LinearCombinationISK_Li1EffLNS1K_9ScaleType4KindE0ELNS_15FloatRoundStyleE2ESK_EENS1_15EpilogueDefaultEEEEEvvEEEEvNT_6ParamsE,@"STO_CUDA_ENTRY STV_DEFAULT"
_ZN7cutlass13device_kernelINS_4gemm6kernel13GemmUniversalIN4cute5tupleIJiiiiEEENS1_10collective13CollectiveMmaINS1_37MainloopSm90TmaGmmaWarpSpecializedFP8ILi4ENS5_IJNS4_1CILi2EEENSA_ILi1EEESC_EEENS1_35KernelTmaWarpSpecializedCooperativeEEENS5_IJNSA_ILi256EEENSA_ILi192EEENSA_ILi128EEEEEENS_12float_e4m3_tENS5_IJlSC_lEEESK_SL_NS4_8TiledMMAINS4_8MMA_AtomIJNS4_4SM904GMMA31MMA_64x192x32_F32E4M3E4M3_SS_TNILNSP_7ScaleInE1ELSR_1EEEEEENS4_6LayoutISD_NS5_IJSC_NSA_ILi0EEESV_EEEEENS5_IJNS4_10UnderscoreESY_SY_EEEEENS4_13SM90_TMA_LOADENS4_14ComposedLayoutINS4_7SwizzleILi3ELi4ELi3EEENS4_18smem_ptr_flag_bitsILi8EEENSU_INS5_IJNSA_ILi8EEESI_EEENS5_IJSI_SC_EEEEEEEvNS4_8identityENS4_23SM90_TMA_LOAD_MULTICASTES1B_vS1C_EENS_8epilogue10collective6detail29Sm90TmaWarpSpecializedAdapterINS1G_15DefaultEpilogueISK_SL_SL_NS1F_6thread17LinearCombinationISK_Li1EffLNS1K_9ScaleType4KindE0ELNS_15FloatRoundStyleE2ESK_EENS1_15EpilogueDefaultEEEEEvvEEEEvNT_6ParamsE:
[----:B------:R-:W0:Y:S02]  /*0000*/  LDC R1, c[0x0][0x28] ;  /* 0x00000a00ff017b82 */ /* 0x000e240000000800 */
[----:B0-----:R-:W-:Y:S01]  /*0010*/  VIADD R1, R1, 0xfffffcf8 ;  /* 0xfffffcf801017836 */ /* 0x001fe20000000000 */
[----:B------:R-:W0:Y:S01]  /*0020*/  S2R R4, SR_TID.X ;  /* 0x0000000000047919 */ /* 0x000e220000002100 */
[----:B------:R-:W-:Y:S01]  /*0030*/  ELECT P0, URZ, PT ;  /* 0x00000000003f782f */ /* 0x000fe20003800000 */
[----:B------:R-:W-:Y:S01]  /*0040*/  BSSY B0, `(.L_x_0) ;  /* 0x0000015000007945 */ /* 0x000fe20003800000 */
[--C-:B0-----:R-:W-:Y:S02]  /*0050*/  SHF.R.U32.HI R0, RZ, 0x5, R4.reuse ;  /* 0x00000005ff007819 */ /* 0x101fe40000011604 */
[----:B------:R-:W-:-:S03]  /*0060*/  SHF.R.U32.HI R2, RZ, 0x7, R4 ;  /* 0x00000007ff027819 */ /* 0x000fc60000011604 */
[----:B------:R-:W0:Y:S04]  /*0070*/  SHFL.IDX PT, R3, R0, RZ, 0x1f ;  /* 0x00001fff00037589 */ /* 0x000e2800000e0000 */
[----:B------:R-:W1:Y:S01]  /*0080*/  SHFL.IDX PT, R2, R2, RZ, 0x1f ;  /* 0x00001fff02027589 */ /* 0x000e6200000e0000 */
[----:B0-----:R-:W-:Y:S02]  /*0090*/  R2UR UR4, R3 ;  /* 0x00000000030472ca */ /* 0x001fe400000e0000 */
[----:B-1----:R-:W-:-:S11]  /*00a0*/  R2UR UR6, R2 ;  /* 0x00000000020672ca */ /* 0x002fd600000e0000 */
[----:B------:R-:W-:Y:S02]  /*00b0*/  USHF.R.S32.HI UR5, URZ, 0x1f, UR4 ;  /* 0x0000001f3f057899 */ /* 0x000fe40008011404 */
[----:B------:R-:W-:Y:S02]  /*00c0*/  ISETP.NE.OR P0, PT, RZ, UR4, !P0 ;  /* 0x00000004ff007c0c */ /* 0x000fe4000c705670 */
[----:B------:R-:W-:-:S04]  /*00d0*/  ULEA.HI UR5, UR5, UR4, URZ, 0x2 ;  /* 0x0000000405057291 */ /* 0x000fc8000f8f103f */
[----:B------:R-:W-:-:S04]  /*00e0*/  ULOP3.LUT UR5, UR5, 0xfffffffc, URZ, 0xc0, !UPT ;  /* 0xfffffffc05057892 */ /* 0x000fc8000f8ec03f */
[----:B------:R-:W-:-:S03]  /*00f0*/  UIADD3 UR8, UR4, -UR5, URZ ;  /* 0x8000000504087290 */ /* 0x000fc6000fffe03f */
[----:B------:R-:W-:Y:S09]  /*0100*/  @P0 BRA `(.L_x_1) ;  /* 0x0000000000200947 */ /* 0x000ff20003800000 */
[----:B------:R-:W-:Y:S02]  /*0110*/  ULDC.64 UR4, c[0x0][0x198] ;  /* 0x0000660000047ab9 */ /* 0x000fe40000000a00 */
[----:B------:R-:W-:Y:S02]  /*0120*/  UIADD3 UR10, UP0, UR4, 0xf0, URZ ;  /* 0x000000f0040a7890 */ /* 0x000fe4000ff1e03f */
[----:B------:R-:W-:Y:S02]  /*0130*/  UIADD3 UR4, UP1, UR4, 0x1f0, URZ ;  /* 0x000001f004047890 */ /* 0x000fe4000ff3e03f */
[----:B------:R-:W-:Y:S02]  /*0140*/  UIADD3.X UR11, URZ, UR5, URZ, UP0, !UPT ;  /* 0x000000053f0b7290 */ /* 0x000fe400087fe43f */
[----:B------:R-:W-:-:S07]  /*0150*/  UIADD3.X UR5, URZ, UR5, URZ, UP1, !UPT ;  /* 0x000000053f057290 */ /* 0x000fce0008ffe43f */
[----:B------:R0:W-:Y:S02]  /*0160*/  UTMACCTL.PF [UR10] ;  /* 0x000000000a0079b9 */ /* 0x0001e40008040000 */
[----:B------:R0:W-:Y:S02]  /*0170*/  UTMACCTL.PF [UR4] ;  /* 0x00000000040079b9 */ /* 0x0001e40008040000 */
[----:B0-----:R-:W-:Y:S01]  /*0180*/  NOP ;  /* 0x0000000000007918 */ /* 0x001fe20000000000 */
.L_x_1:
[----:B------:R-:W-:Y:S05]  /*0190*/  BSYNC B0 ;  /* 0x0000000000007941 */ /* 0x000fea0003800000 */
.L_x_0:
[----:B------:R-:W0:Y:S01]  /*01a0*/  SHFL.IDX PT, R3, R0, RZ, 0x1f ;  /* 0x00001fff00037589 */ /* 0x000e2200000e0000 */
[----:B------:R-:W-:Y:S01]  /*01b0*/  UISETP.NE.AND UP0, UPT, UR8, 0x3, UPT ;  /* 0x000000030800788c */ /* 0x000fe2000bf05270 */
[----:B------:R-:W-:Y:S01]  /*01c0*/  ISETP.NE.AND P1, PT, RZ, UR6, PT ;  /* 0x00000006ff007c0c */ /* 0x000fe2000bf25270 */
[----:B------:R-:W-:Y:S02]  /*01d0*/  UIADD3 UR10, UR6, -0x1, URZ ;  /* 0xffffffff060a7890 */ /* 0x000fe4000fffe03f */
[----:B------:R-:W-:Y:S02]  /*01e0*/  UISETP.EQ.OR UP0, UPT, UR8, URZ, !UP0 ;  /* 0x0000003f0800728c */ /* 0x000fe4000c702670 */
[----:B------:R-:W-:Y:S02]  /*01f0*/  UISETP.GE.U32.AND UP1, UPT, UR10, 0x2, UPT ;  /* 0x000000020a00788c */ /* 0x000fe4000bf26070 */
[----:B------:R-:W-:-:S04]  /*0200*/  UISETP.EQ.AND UP0, UPT, UR6, URZ, UP0 ;  /* 0x0000003f0600728c */ /* 0x000fc80008702270 */
[----:B------:R-:W-:-:S04]  /*0210*/  USEL UR13, URZ, 0x1, !UP0 ;  /* 0x000000013f0d7887 */ /* 0x000fc8000c000000 */
[----:B------:R-:W-:Y:S01]  /*0220*/  USEL UR13, UR13, 0x2, UP1 ;  /* 0x000000020d0d7887 */ /* 0x000fe20008800000 */
[----:B0-----:R-:W-:-:S13]  /*0230*/  ISETP.NE.AND P0, PT, R3, RZ, PT ;  /* 0x000000ff0300720c */ /* 0x001fda0003f05270 */
[----:B------:R-:W-:Y:S05]  /*0240*/  @P0 BRA `(.L_x_2) ;  /* 0x0000000000580947 */ /* 0x000fea0003800000 */
[----:B------:R-:W0:Y:S01]  /*0250*/  S2UR UR9, SR_CgaCtaId ;  /* 0x00000000000979c3 */ /* 0x000e220000008800 */
[----:B------:R-:W-:Y:S01]  /*0260*/  UMOV UR4, 0x400 ;  /* 0x0000040000047882 */ /* 0x000fe20000000000 */
[----:B------:R-:W-:Y:S01]  /*0270*/  UMOV UR5, 0x1 ;  /* 0x0000000100057882 */ /* 0x000fe20000000000 */
[----:B------:R-:W-:Y:S01]  /*0280*/  UMOV UR6, 0x4 ;  /* 0x0000000400067882 */ /* 0x000fe20000000000 */
[----:B------:R-:W-:Y:S01]  /*0290*/  ELECT P0, URZ, PT ;  /* 0x00000000003f782f */ /* 0x000fe20003800000 */
[----:B------:R-:W-:-:S04]  /*02a0*/  UIADD3 UR6, -UR6, 0x100000, URZ ;  /* 0x0010000006067890 */ /* 0x000fc8000fffe13f */
[----:B------:R-:W-:Y:S02]  /*02b0*/  USHF.L.U32 UR7, UR6, 0xb, URZ ;  /* 0x0000000b06077899 */ /* 0x000fe4000800063f */
[----:B------:R-:W-:Y:S02]  /*02c0*/  USHF.L.U32 UR6, UR6, 0x1, URZ ;  /* 0x0000000106067899 */ /* 0x000fe4000800063f */
[----:B0-----:R-:W-:Y:S02]  /*02d0*/  ULEA UR9, UR9, UR4, 0x18 ;  /* 0x0000000409097291 */ /* 0x001fe4000f8ec03f */
[----:B------:R-:W-:-:S04]  /*02e0*/  UIADD3 UR4, -UR5, 0x100000, URZ ;  /* 0x0010000005047890 */ /* 0x000fc8000fffe13f */
[----:B------:R-:W-:Y:S02]  /*02f0*/  USHF.L.U32 UR5, UR4, 0xb, URZ ;  /* 0x0000000b04057899 */ /* 0x000fe4000800063f */
[----:B------:R-:W-:Y:S01]  /*0300*/  USHF.L.U32 UR4, UR4, 0x1, URZ ;  /* 0x0000000104047899 */ /* 0x000fe2000800063f */
[----:B------:R-:W0:Y:S11]  /*0310*/  FENCE.VIEW.ASYNC.S ;  /* 0x00000000000073c6 */ /* 0x000e360000000000 */
[----:B0-----:R0:W1:Y:S01]  /*0320*/  SYNCS.EXCH.64 URZ, [UR9], UR4 ;  /* 0x00000004093f75b2 */ /* 0x0010620008000100 */
[----:B------:R0:W2:Y:S01]  /*0330*/  SYNCS.EXCH.64 URZ, [UR9+0x20], UR6 ;  /* 0x00002006093f75b2 */ /* 0x0000a20008000100 */
[----:B------:R0:W3:Y:S01]  /*0340*/  SYNCS.EXCH.64 URZ, [UR9+0x8], UR4 ;  /* 0x00000804093f75b2 */ /* 0x0000e20008000100 */
[----:B------:R0:W4:Y:S01]  /*0350*/  SYNCS.EXCH.64 URZ, [UR9+0x28], UR6 ;  /* 0x00002806093f75b2 */ /* 0x0001220008000100 */
[----:B------:R0:W0:Y:S01]  /*0360*/  SYNCS.EXCH.64 URZ, [UR9+0x10], UR4 ;  /* 0x00001004093f75b2 */ /* 0x0000220008000100 */
[----:B------:R0:W0:Y:S01]  /*0370*/  SYNCS.EXCH.64 URZ, [UR9+0x30], UR6 ;  /* 0x00003006093f75b2 */ /* 0x0000220008000100 */
[----:B------:R0:W0:Y:S01]  /*0380*/  SYNCS.EXCH.64 URZ, [UR9+0x18], UR4 ;  /* 0x00001804093f75b2 */ /* 0x0000220008000100 */
[----:B------:R0:W0:Y:S01]  /*0390*/  SYNCS.EXCH.64 URZ, [UR9+0x38], UR6 ;  /* 0x00003806093f75b2 */ /* 0x0000220008000100 */
[----:B------:R-:W-:Y:S01]  /*03a0*/  NOP ;  /* 0x0000000000007918 */ /* 0x000fe20000000000 */
.L_x_2:
[----:B------:R-:W-:Y:S01]  /*03b0*/  SHF.R.S32.HI R2, RZ, 0x1f, R4 ;  /* 0x0000001fff027819 */ /* 0x000fe20000011404 */
[----:B------:R-:W5:Y:S01]  /*03c0*/  SHFL.IDX PT, R0, R0, RZ, 0x1f ;  /* 0x00001fff00007589 */ /* 0x000f6200000e0000 */
[----:B0-----:R-:W0:Y:S01]  /*03d0*/  S2UR UR9, SR_CTAID.X ;  /* 0x00000000000979c3 */ /* 0x001e220000002500 */
[----:B------:R-:W-:Y:S02]  /*03e0*/  ELECT P0, URZ, PT ;  /* 0x00000000003f782f */ /* 0x000fe40003800000 */
[----:B------:R-:W-:Y:S01]  /*03f0*/  LEA.HI R2, R2, R4, RZ, 0x7 ;  /* 0x0000000402027211 */ /* 0x000fe200078f38ff */
[----:B------:R-:W-:Y:S01]  /*0400*/  ULDC UR4, c[0x0][0x150] ;  /* 0x0000540000047ab9 */ /* 0x000fe20000000800 */
[----:B------:R-:W-:Y:S01]  /*0410*/  SHF.R.S32.HI R6, RZ, 0x1f, R3 ;  /* 0x0000001fff067819 */ /* 0x000fe20000011403 */
[----:B------:R-:W-:Y:S01]  /*0420*/  NOP ;  /* 0x0000000000007918 */ /* 0x000fe20000000000 */
[----:B------:R-:W-:Y:S01]  /*0430*/  LOP3.LUT R2, R2, 0xffffff80, RZ, 0xc0, !PT ;  /* 0xffffff8002027812 */ /* 0x000fe200078ec0ff */
[----:B------:R-:W-:Y:S01]  /*0440*/  NOP ;  /* 0x0000000000007918 */ /* 0x000fe20000000000 */
[----:B------:R-:W-:Y:S01]  /*0450*/  LEA.HI R6, R6, R3, RZ, 0x2 ;  /* 0x0000000306067211 */ /* 0x000fe200078f10ff */
[----:B------:R-:W1:Y:S02]  /*0460*/  LDC R8, c[0x0][0x144] ;  /* 0x00005100ff087b82 */ /* 0x000e640000000800 */
[----:B------:R-:W-:Y:S01]  /*0470*/  IMAD.IADD R4, R4, 0x1, -R2 ;  /* 0x0000000104047824 */ /* 0x000fe200078e0a02 */
[----:B------:R-:W-:Y:S01]  /*0480*/  LOP3.LUT R6, R6, 0x3ffffffc, RZ, 0xc0, !PT ;  /* 0x3ffffffc06067812 */ /* 0x000fe200078ec0ff */
[----:B------:R-:W2:Y:S03]  /*0490*/  S2R R2, SR_CTAID.Y ;  /* 0x0000000000027919 */ /* 0x000ea60000002600 */
[----:B------:R-:W-:Y:S01]  /*04a0*/  SHF.R.S32.HI R5, RZ, 0x1f, R4 ;  /* 0x0000001fff057819 */ /* 0x000fe20000011404 */
[----:B------:R-:W-:Y:S01]  /*04b0*/  IMAD.IADD R6, R3, 0x1, -R6 ;  /* 0x0000000103067824 */ /* 0x000fe200078e0a06 */
[----:B------:R-:W3:Y:S02]  /*04c0*/  LDC R13, c[0x0][0x148] ;  /* 0x00005200ff0d7b82 */ /* 0x000ee40000000800 */
[----:B------:R-:W-:-:S02]  /*04d0*/  LEA.HI R5, R5, R4, RZ, 0x3 ;  /* 0x0000000405057211 */ /* 0x000fc400078f18ff */
[----:B-----5:R-:W-:Y:S02]  /*04e0*/  ISETP.NE.OR P0, PT, R0, RZ, !P0 ;  /* 0x000000ff0000720c */ /* 0x020fe40004705670 */
[--C-:B------:R-:W-:Y:S02]  /*04f0*/  SHF.R.S32.HI R0, RZ, 0x3, R5.reuse ;  /* 0x00000003ff007819 */ /* 0x100fe40000011405 */
[----:B------:R-:W-:Y:S02]  /*0500*/  SHF.R.S32.HI R5, RZ, 0x1f, R5 ;  /* 0x0000001fff057819 */ /* 0x000fe40000011405 */
[----:B0-----:R-:W-:Y:S02]  /*0510*/  I2FP.F32.U32 R7, UR9 ;  /* 0x0000000900077c45 */ /* 0x001fe40008201000 */
[----:B------:R-:W-:-:S03]  /*0520*/  LEA.HI R5, R5, R0, RZ, 0x2 ;  /* 0x0000000005057211 */ /* 0x000fc600078f10ff */
[----:B------:R-:W-:Y:S01]  /*0530*/  FMUL R7, R7, UR4 ;  /* 0x0000000407077c20 */ /* 0x000fe20008400000 */
[----:B------:R-:W-:Y:S01]  /*0540*/  LOP3.LUT R5, R5, 0xfffffffc, RZ, 0xc0, !PT ;  /* 0xfffffffc05057812 */ /* 0x000fe200078ec0ff */
[----:B------:R-:W-:Y:S01]  /*0550*/  VOTEU.ALL UP0, P0 ;  /* 0x00000000003f7886 */ /* 0x000fe20000000000 */
[----:B------:R-:W-:Y:S01]  /*0560*/  ULDC UR4, c[0x0][0x154] ;  /* 0x0000550000047ab9 */ /* 0x000fe20000000800 */
[----:B------:R-:W-:Y:S02]  /*0570*/  VOTEU.ALL UP1, P0 ;  /* 0x00000000003f7886 */ /* 0x000fe40000020000 */
[----:B------:R-:W0:Y:S01]  /*0580*/  F2I.U32.TRUNC.NTZ R7, R7 ;  /* 0x0000000700077305 */ /* 0x000e22000020f000 */
[----:B------:R-:W-:Y:S01]  /*0590*/  IMAD.IADD R5, R0, 0x1, -R5 ;  /* 0x0000000100057824 */ /* 0x000fe200078e0a05 */
[----:B------:R-:W5:Y:S01]  /*05a0*/  @!UP0 S2UR UR7, SR_CgaCtaId ;  /* 0x00000000000789c3 */ /* 0x000f620000008800 */
[----:B------:R-:W-:Y:S02]  /*05b0*/  @!UP0 UMOV UR6, 0x400 ;  /* 0x0000040000068882 */ /* 0x000fe40000000000 */
[----:B------:R-:W-:Y:S01]  /*05c0*/  IMAD R5, R6, 0x4, R5 ;  /* 0x0000000406057824 */ /* 0x000fe200078e0205 */
[----:B--2---:R-:W-:-:S04]  /*05d0*/  I2FP.F32.U32 R6, R2 ;  /* 0x0000000200067245 */ /* 0x004fc80000201000 */
[----:B------:R-:W-:Y:S01]  /*05e0*/  LEA.HI R0, R5, R5, RZ, 0x1 ;  /* 0x0000000505007211 */ /* 0x000fe200078f08ff */
[----:B------:R-:W-:Y:S01]  /*05f0*/  FMUL R6, R6, UR4 ;  /* 0x0000000406067c20 */ /* 0x000fe20008400000 */
[----:B------:R-:W-:Y:S02]  /*0600*/  UMOV UR4, 0x20 ;  /* 0x0000002000047882 */ /* 0x000fe40000000000 */
[----:B------:R-:W-:Y:S01]  /*0610*/  LOP3.LUT R0, R0, 0xfffffffe, RZ, 0xc0, !PT ;  /* 0xfffffffe00007812 */ /* 0x000fe200078ec0ff */
[----:B0-----:R-:W-:Y:S01]  /*0620*/  IMAD.MOV R11, RZ, RZ, -R7 ;  /* 0x000000ffff0b7224 */ /* 0x001fe200078e0a07 */
[----:B------:R-:W-:-:S04]  /*0630*/  @!UP0 UIADD3 UR4, -UR4, 0x100000, URZ ;  /* 0x0010000004048890 */ /* 0x000fc8000fffe13f */
[----:B------:R-:W-:Y:S02]  /*0640*/  @!UP0 USHF.L.U32 UR5, UR4, 0xb, URZ ;  /* 0x0000000b04058899 */ /* 0x000fe4000800063f */
[----:B------:R-:W-:Y:S01]  /*0650*/  @!UP0 USHF.L.U32 UR4, UR4, 0x1, URZ ;  /* 0x0000000104048899 */ /* 0x000fe2000800063f */
[----:B------:R-:W0:Y:S01]  /*0660*/  F2I.U32.TRUNC.NTZ R6, R6 ;  /* 0x0000000600067305 */ /* 0x000e22000020f000 */
[----:B------:R-:W2:Y:S01]  /*0670*/  LDC R7, c[0x0][0x140] ;  /* 0x00005000ff077b82 */ /* 0x000ea20000000800 */
[----:B-1----:R-:W-:Y:S02]  /*0680*/  IMAD R11, R8, R11, UR9 ;  /* 0x00000009080b7e24 */ /* 0x002fe4000f8e020b */
[----:B------:R-:W-:-:S05]  /*0690*/  IMAD.IADD R0, R5, 0x1, -R0 ;  /* 0x0000000105007824 */ /* 0x000fca00078e0a00 */
[----:B------:R-:W-:Y:S01]  /*06a0*/  ISETP.NE.AND P2, PT, R0, R11, PT ;  /* 0x0000000b0000720c */ /* 0x000fe20003f45270 */
[C---:B------:R-:W-:Y:S01]  /*06b0*/  IMAD.SHL.U32 R0, R5.reuse, 0x4, RZ ;  /* 0x0000000405007824 */ /* 0x040fe200078e00ff */
[----:B-----5:R-:W-:Y:S01]  /*06c0*/  @!UP0 ULEA UR6, UR7, UR6, 0x18 ;  /* 0x0000000607068291 */ /* 0x020fe2000f8ec03f */
[----:B------:R-:W-:Y:S01]  /*06d0*/  VOTEU.ALL UP0, P0 ;  /* 0x00000000003f7886 */ /* 0x000fe20000000000 */
[----:B------:R-:W-:Y:S01]  /*06e0*/  LOP3.LUT P0, RZ, R4, 0x7, RZ, 0xc0, !PT ;  /* 0x0000000704ff7812 */ /* 0x000fe2000780c0ff */
[----:B0-----:R-:W-:Y:S01]  /*06f0*/  IMAD.MOV R12, RZ, RZ, -R6 ;  /* 0x000000ffff0c7224 */ /* 0x001fe200078e0a06 */
[----:B------:R-:W-:-:S03]  /*0700*/  LOP3.LUT R9, R5, 0xc, R0, 0x78, !PT ;  /* 0x0000000c05097812 */ /* 0x000fc600078e7800 */
[----:B---3--:R-:W-:Y:S01]  /*0710*/  IMAD R5, R13, R12, R2 ;  /* 0x0000000c0d057224 */ /* 0x008fe200078e0202 */
[C---:B------:R-:W-:Y:S01]  /*0720*/  ISETP.LT.U32.AND P0, PT, R9.reuse, 0x2, !P0 ;  /* 0x000000020900780c */ /* 0x040fe20004701070 */
[----:B------:R0:W-:Y:S02]  /*0730*/  STL [R1+0x274], R9 ;  /* 0x0002740901007387 */ /* 0x0001e40000100800 */
[----:B------:R-:W-:Y:S02]  /*0740*/  @P2 LEA.HI R0, R9, R9, RZ, 0x1 ;  /* 0x0000000909002211 */ /* 0x000fe400078f08ff */
[----:B------:R-:W1:Y:S02]  /*0750*/  FENCE.VIEW.ASYNC.S ;  /* 0x00000000000073c6 */ /* 0x000e640000000000 */
[----:B-1----:R0:W1:Y:S01]  /*0760*/  @!UP0 SYNCS.EXCH.64 URZ, [UR6+0x50], UR4 ;  /* 0x00005004063f85b2 */ /* 0x0020620008000100 */
[----:B--2---:R-:W-:Y:S02]  /*0770*/  ISETP.EQ.U32.AND P4, PT, R7, 0x1, PT ;  /* 0x000000010700780c */ /* 0x004fe40003f82070 */
[----:B------:R-:W-:-:S04]  /*0780*/  @P2 SHF.R.S32.HI R0, RZ, 0x1, R0 ;  /* 0x00000001ff002819 */ /* 0x000fc80000011400 */
[----:B------:R-:W-:Y:S01]  /*0790*/  @P2 ISETP.NE.AND P3, PT, R0, R5, PT ;  /* 0x000000050000220c */ /* 0x000fe20003f65270 */
[----:B------:R-:W-:Y:S01]  /*07a0*/  IMAD.MOV.U32 R0, RZ, RZ, 0x1 ;  /* 0x00000001ff007424 */ /* 0x000fe200078e00ff */
[----:B------:R-:W-:Y:S02]  /*07b0*/  SEL R5, RZ, 0x1, !P0 ;  /* 0x00000001ff057807 */ /* 0x000fe40004000000 */
[----:B------:R-:W-:-:S04]  /*07c0*/  @P2 SEL R0, RZ, 0x1, P3 ;  /* 0x00000001ff002807 */ /* 0x000fc80001800000 */
[----:B------:R-:W-:Y:S01]  /*07d0*/  LOP3.LUT R0, R0, R5, RZ, 0xc0, !PT ;  /* 0x0000000500007212 */ /* 0x000fe200078ec0ff */
[----:B------:R0:W2:Y:S01]  /*07e0*/  @!UP1 SYNCS.EXCH.64 URZ, [UR6+0x58], UR4 ;  /* 0x00005804063f95b2 */ /* 0x0000a20008000100 */
[----:B------:R-:W-:-:S03]  /*07f0*/  NOP ;  /* 0x0000000000007918 */ /* 0x000fc60000000000 */
[----:B------:R0:W-:Y:S01]  /*0800*/  STL [R1+0x270], R0 ;  /* 0x0002700001007387 */ /* 0x0001e20000100800 */
[----:B-1----:R-:W-:Y:S05]  /*0810*/  @!P4 BRA `(.L_x_3) ;  /* 0x000000000008c947 */ /* 0x002fea0003800000 */
[----:B--2-4-:R-:W-:Y:S01]  /*0820*/  UCGABAR_ARV ;  /* 0x00000000000079c7 */ /* 0x014fe20008000000 */
[----:B------:R-:W-:Y:S05]  /*0830*/  BRA `(.L_x_4) ;  /* 0x0000000000047947 */ /* 0x000fea0003800000 */
.L_x_3:
[----:B--2-4-:R-:W-:Y:S01]  /*0840*/  NOP ;  /* 0x0000000000007918 */ /* 0x014fe20000000000 */
.L_x_4:
[----:B0-----:R-:W0:Y:S01]  /*0850*/  LDC R0, c[0x0][0x65c] ;  /* 0x00019700ff007b82 */ /* 0x001e220000000800 */
[----:B------:R-:W-:Y:S02]  /*0860*/  IMAD.U32 R4, RZ, RZ, UR9 ;  /* 0x00000009ff047e24 */ /* 0x000fe4000f8e00ff */
[----:B------:R-:W-:Y:S01]  /*0870*/  IMAD.MOV.U32 R5, RZ, RZ, RZ ;  /* 0x000000ffff057224 */ /* 0x000fe200078e00ff */
[----:B0-----:R-:W-:-:S13]  /*0880*/  ISETP.NE.AND P3, PT, R0, 0x1, PT ;  /* 0x000000010000780c */ /* 0x001fda0003f65270 */
[----:B------:R-:W0:Y:S01]  /*0890*/  @P3 LDC R7, c[0x0][0x10] ;  /* 0x00000400ff073b82 */ /* 0x000e220000000800 */
[----:B------:R-:W-:Y:S02]  /*08a0*/  @P3 IMAD.MOV.U32 R3, RZ, RZ, RZ ;  /* 0x000000ffff033224 */ /* 0x000fe400078e00ff */
[----:B------:R-:W-:-:S05]  /*08b0*/  @P3 IMAD.MOV.U32 R15, RZ, RZ, RZ ;  /* 0x000000ffff0f3224 */ /* 0x000fca00078e00ff */
[----:B------:R-:W1:Y:S01]  /*08c0*/  @!P3 LDC R9, c[0x0][0xc] ;  /* 0x00000300ff09bb82 */ /* 0x000e620000000800 */
[----:B0-----:R-:W-:-:S04]  /*08d0*/  @P3 IMAD.WIDE.U32 R6, R7, UR9, R2 ;  /* 0x0000000907063c25 */ /* 0x001fc8000f8e0002 */
[----:B------:R-:W-:Y:S02]  /*08e0*/  @P3 IMAD.MOV.U32 R8, RZ, RZ, R6 ;  /* 0x000000ffff083224 */ /* 0x000fe400078e0006 */
[----:B------:R-:W-:Y:S02]  /*08f0*/  @P3 IMAD.IADD R16, R7, 0x1, R15 ;  /* 0x0000000107103824 */ /* 0x000fe400078e020f */
[----:B-1----:R-:W-:-:S04]  /*0900*/  @!P3 IMAD.WIDE.U32 R4, R2, R9, R4 ;  /* 0x000000090204b225 */ /* 0x002fc800078e0004 */
[----:B------:R-:W-:Y:S02]  /*0910*/  @!P3 IMAD.MOV.U32 R8, RZ, RZ, R4 ;  /* 0x000000ffff08b224 */ /* 0x000fe400078e0004 */
[----:B------:R-:W-:-:S03]  /*0920*/  @!P3 IMAD.MOV.U32 R16, RZ, RZ, R5 ;  /* 0x000000ffff10b224 */ /* 0x000fc600078e0005 */
[----:B------:R0:W-:Y:S04]  /*0930*/  STL [R1+0x27c], R8 ;  /* 0x00027c0801007387 */ /* 0x0001e80000100800 */
[----:B------:R0:W-:Y:S01]  /*0940*/  STL [R1+0x278], R16 ;  /* 0x0002781001007387 */ /* 0x0001e20000100800 */
[----:B------:R-:W-:Y:S05]  /*0950*/  @!P4 BRA `(.L_x_5) ;  /* 0x00000000000cc947 */ /* 0x000fea0003800000 */
[----:B------:R-:W-:Y:S01]  /*0960*/  UCGABAR_WAIT ;  /* 0x0000000000007dc7 */ /* 0x000fe20008000000 */
[----:B------:R-:W-:Y:S01]  /*0970*/  CCTL.IVALL ;  /* 0x00000000ff00798f */ /* 0x000fe20002000000 */
[----:B------:R-:W-:Y:S05]  /*0980*/  BRA `(.L_x_6) ;  /* 0x0000000000047947 */ /* 0x000fea0003800000 */
.L_x_5:
[----:B------:R-:W-:Y:S06]  /*0990*/  BAR.SYNC.DEFER_BLOCKING 0x0 ;  /* 0x0000000000007b1d */ /* 0x000fec0000010000 */
.L_x_6:
[----:B------:R-:W-:Y:S05]  /*09a0*/  @!P1 BRA `(.L_x_7) ;  /* 0x0000017c00489947 */ /* 0x000fea0003800000 */
[----:B------:R-:W-:-:S06]  /*09b0*/  UISETP.GT.U32.AND UP0, UPT, UR10, 0x1, UPT ;  /* 0x000000010a00788c */ /* 0x000fcc000bf04070 */
[----:B------:R-:W-:-:S13]  /*09c0*/  PLOP3.LUT P0, PT, PT, PT, UP0, 0x80, 0x0 ;  /* 0x000000000000781c */ /* 0x000fda0003f0f008 */
[----:B------:R-:W-:Y:S05]  /*09d0*/  @P0 EXIT ;  /* 0x000000000000094d */ /* 0x000fea0003800000 */
[----:B------:R-:W-:Y:S01]  /*09e0*/  IMAD.MOV.U32 R5, RZ, RZ, -0x1 ;  /* 0xffffffffff057424 */ /* 0x000fe200078e00ff */
[----:B------:R-:W-:Y:S01]  /*09f0*/  ULDC.64 UR4, c[0x0][0x650] ;  /* 0x0001940000047ab9 */ /* 0x000fe20000000a00 */
[----:B------:R-:W-:Y:S01]  /*0a00*/  IMAD.MOV.U32 R4, RZ, RZ, -0x1 ;  /* 0xffffffffff047424 */ /* 0x000fe200078e00ff */
[----:B------:R-:W-:Y:S01]  /*0a10*/  ISETP.GE.U32.AND P0, PT, R8, UR4, PT ;  /* 0x0000000408007c0c */ /* 0x000fe2000bf06070 */
[----:B------:R-:W-:Y:S01]  /*0a20*/  UMOV UR9, 0xffffffff ;  /* 0xffffffff00097882 */ /* 0x000fe20000000000 */
[----:B------:R1:W-:Y:S01]  /*0a30*/  STL [R1+0x280], R5 ;  /* 0x0002800501007387 */ /* 0x0003e20000100800 */
[----:B------:R-:W-:Y:S02]  /*0a40*/  PRMT R0, RZ, 0x7610, R0 ;  /* 0x00007610ff007816 */ /* 0x000fe40000000000 */
[----:B------:R-:W-:Y:S01]  /*0a50*/  ISETP.GE.U32.AND.EX P0, PT, R16, UR5, PT, P0 ;  /* 0x0000000510007c0c */ /* 0x000fe2000bf06100 */
[----:B------:R1:W-:-:S12]  /*0a60*/  STL [R1+0x284], R4 ;  /* 0x0002840401007387 */ /* 0x0003d80000100800 */
[----:B-1----:R-:W-:Y:S05]  /*0a70*/  @P0 BRA `(.L_x_8) ;  /* 0x00000004003c0947 */ /* 0x002fea0003800000 */
[----:B------:R-:W-:Y:S01]  /*0a80*/  ULDC.64 UR14, c[0x0][0x628] ;  /* 0x00018a00000e7ab9 */ /* 0x000fe20000000a00 */
[----:B------:R-:W1:Y:S01]  /*0a90*/  LDC.64 R6, c[0x0][0x620] ;  /* 0x00018800ff067b82 */ /* 0x000e620000000a00 */
[----:B------:R-:W-:Y:S01]  /*0aa0*/  ISETP.NE.U32.AND P0, PT, RZ, UR14, PT ;  /* 0x0000000eff007c0c */ /* 0x000fe2000bf05070 */
[----:B------:R-:W-:Y:S01]  /*0ab0*/  ULDC UR11, c[0x0][0x630] ;  /* 0x00018c00000b7ab9 */ /* 0x000fe20000000800 */
[----:B------:R-:W-:Y:S02]  /*0ac0*/  R2UR UR4, R8 ;  /* 0x00000000080472ca */ /* 0x000fe400000e0000 */
[----:B------:R-:W-:Y:S02]  /*0ad0*/  ISETP.NE.AND.EX P0, PT, RZ, UR15, PT, P0 ;  /* 0x0000000fff007c0c */ /* 0x000fe4000bf05300 */
[----:B------:R-:W-:-:S11]  /*0ae0*/  R2UR UR5, R16 ;  /* 0x00000000100572ca */ /* 0x000fd600000e0000 */
[----:B------:R-:W-:Y:S05]  /*0af0*/  @!P0 BRA `(.L_x_9) ;  /* 0x0000000000308947 */ /* 0x000fea0003800000 */
[----:B------:R-:W-:Y:S01]  /*0b00*/  R2UR UR4, R8 ;  /* 0x00000000080472ca */ /* 0x000fe200000e0000 */
[----:B------:R-:W-:Y:S01]  /*0b10*/  ULDC UR8, c[0x0][0x634] ;  /* 0x00018d0000087ab9 */ /* 0x000fe20000000800 */
[----:B------:R-:W-:-:S11]  /*0b20*/  R2UR UR10, R16 ;  /* 0x00000000100a72ca */ /* 0x000fd600000e0000 */
[----:B------:R-:W-:-:S04]  /*0b30*/  UIADD3 UR8, UP0, UR4, UR8, URZ ;  /* 0x0000000804087290 */ /* 0x000fc8000ff1e03f */
[----:B------:R-:W-:-:S04]  /*0b40*/  UIADD3.X UR10, URZ, UR10, URZ, UP0, !UPT ;  /* 0x0000000a3f0a7290 */ /* 0x000fc800087fe43f */
[----:B------:R-:W-:-:S04]  /*0b50*/  UIMAD.WIDE.U32 UR4, UR10, UR14, URZ ;  /* 0x0000000e0a0472a5 */ /* 0x000fc8000f8e003f */
[----:B------:R-:W-:Y:S02]  /*0b60*/  UIMAD.WIDE.U32 UR6, UP0, UR8, UR15, UR4 ;  /* 0x0000000f080672a5 */ /* 0x000fe4000f800004 */
[----:B------:R-:W-:Y:S02]  /*0b70*/  UIMAD.WIDE.U32 UR4, UR8, UR14, URZ ;  /* 0x0000000e080472a5 */ /* 0x000fe4000f8e003f */
[----:B------:R-:W-:Y:S02]  /*0b80*/  UIADD3.X UR9, URZ, URZ, URZ, UP0, !UPT ;  /* 0x0000003f3f097290 */ /* 0x000fe400087fe43f */
[----:B------:R-:W-:Y:S01]  /*0b90*/  UIADD3 URZ, UP0, UR5, UR6, URZ ;  /* 0x00000006053f7290 */ /* 0x000fe2000ff1e03f */
[----:B------:R-:W-:-:S03]  /*0ba0*/  UMOV UR8, UR7 ;  /* 0x0000000700087c82 */ /* 0x000fc60008000000 */
[----:B------:R-:W-:-:S12]  /*0bb0*/  UIMAD.WIDE.U32.X UR4, UR10, UR15, UR8, UP0 ;  /* 0x0000000f0a0472a5 */ /* 0x000fd800080e0408 */
.L_x_9:
[----:B------:R-:W-:Y:S01]  /*0bc0*/  USHF.R.U64 UR9, UR4, UR11, UR5 ;  /* 0x0000000b04097299 */ /* 0x000fe20008001205 */
[----:B------:R-:W2:Y:S01]  /*0bd0*/  LDC.64 R20, c[0x0][0x640] ;  /* 0x00019000ff147b82 */ /* 0x000ea20000000a00 */
[----:B------:R-:W-:Y:S01]  /*0be0*/  USHF.R.U32.HI UR4, URZ, UR11, UR5 ;  /* 0x0000000b3f047299 */ /* 0x000fe20008011605 */
[----:B------:R-:W-:Y:S02]  /*0bf0*/  IMAD.MOV.U32 R4, RZ, RZ, R8 ;  /* 0x000000ffff047224 */ /* 0x000fe400078e0008 */
[----:B------:R-:W-:Y:S01]  /*0c00*/  IMAD R12, R13, R12, R2 ;  /* 0x0000000c0d0c7224 */ /* 0x000fe200078e0202 */
[----:B------:R-:W-:Y:S01]  /*0c10*/  IADD3 R3, P0, RZ, -UR9, RZ ;  /* 0x80000009ff037c10 */ /* 0x000fe2000ff1e0ff */
[----:B------:R-:W-:Y:S02]  /*0c20*/  IMAD.MOV.U32 R13, RZ, RZ, 0x1 ;  /* 0x00000001ff0d7424 */ /* 0x000fe400078e00ff */
[----:B------:R-:W3:Y:S02]  /*0c30*/  LDC R10, c[0x0][0x618] ;  /* 0x00018600ff0a7b82 */ /* 0x000ee40000000800 */
[----:B------:R-:W-:-:S04]  /*0c40*/  IMAD.X R5, RZ, RZ, ~UR4, P0 ;  /* 0x80000004ff057e24 */ /* 0x000fc800080e06ff */
[-C--:B-1----:R-:W-:Y:S02]  /*0c50*/  IMAD R0, R5, R6.reuse, RZ ;  /* 0x0000000605007224 */ /* 0x082fe400078e02ff */
[----:B------:R-:W1:Y:S01]  /*0c60*/  LDC R14, c[0x0][0x608] ;  /* 0x00018200ff0e7b82 */ /* 0x000e620000000800 */
[----:B------:R-:W-:Y:S02]  /*0c70*/  IMAD.MOV.U32 R5, RZ, RZ, R16 ;  /* 0x000000ffff057224 */ /* 0x000fe400078e0010 */
[----:B------:R-:W-:-:S05]  /*0c80*/  IMAD.WIDE.U32 R4, R3, R6, R4 ;  /* 0x0000000603047225 */ /* 0x000fca00078e0004 */
[----:B------:R-:W4:Y:S01]  /*0c90*/  LDC R18, c[0x0][0x658] ;  /* 0x00019600ff127b82 */ /* 0x000f220000000800 */
[----:B------:R-:W-:Y:S01]  /*0ca0*/  IMAD R3, R3, R7, R0 ;  /* 0x0000000703037224 */ /* 0x000fe200078e0200 */
[----:B--2---:R-:W-:-:S03]  /*0cb0*/  ISETP.NE.U32.AND P0, PT, R20, RZ, PT ;  /* 0x000000ff1400720c */ /* 0x004fc60003f05070 */
[----:B------:R-:W-:Y:S01]  /*0cc0*/  IMAD.IADD R3, R5, 0x1, R3 ;  /* 0x0000000105037824 */ /* 0x000fe200078e0203 */
[----:B------:R-:W-:Y:S01]  /*0cd0*/  ISETP.NE.AND.EX P0, PT, R21, RZ, PT, P0 ;  /* 0x000000ff1500720c */ /* 0x000fe20003f05300 */
[----:B------:R-:W-:Y:S01]  /*0ce0*/  IMAD.MOV.U32 R5, RZ, RZ, -0x1 ;  /* 0xffffffffff057424 */ /* 0x000fe200078e00ff */
[----:B0-----:R-:W0:Y:S02]  /*0cf0*/  LDC R16, c[0x0][0x600] ;  /* 0x00018000ff107b82 */ /* 0x001e240000000800 */
[-CC-:B---3--:R-:W-:Y:S02]  /*0d00*/  SHF.R.U64 R8, R4, R10.reuse, R3.reuse ;  /* 0x0000000a04087219 */ /* 0x188fe40000001203 */
[----:B------:R-:W-:-:S04]  /*0d10*/  SHF.R.U32.HI R3, RZ, R10, R3 ;  /* 0x0000000aff037219 */ /* 0x000fc80000011603 */
[----:B------:R-:W2:Y:S01]  /*0d20*/  LDC R15, c[0x0][0x648] ;  /* 0x00019200ff0f7b82 */ /* 0x000ea20000000800 */
[-CC-:B-1----:R-:W-:Y:S02]  /*0d30*/  SHF.R.U64 R23, R8, R14.reuse, R3.reuse ;  /* 0x0000000e08177219 */ /* 0x182fe40000001203 */
[----:B------:R-:W-:-:S05]  /*0d40*/  SHF.R.U32.HI R3, RZ, R14, R3 ;  /* 0x0000000eff037219 */ /* 0x000fca0000011603 */
[----:B------:R-:W1:Y:S01]  /*0d50*/  LDC R17, c[0x0][0x638] ;  /* 0x00018e00ff117b82 */ /* 0x000e620000000800 */
[-CC-:B----4-:R-:W-:Y:S02]  /*0d60*/  SHF.R.U64 R10, R23, R18.reuse, R3.reuse ;  /* 0x00000012170a7219 */ /* 0x190fe40000001203 */
[-C--:B------:R-:W-:Y:S02]  /*0d70*/  SHF.L.U32 R0, R5, R18.reuse, RZ ;  /* 0x0000001205007219 */ /* 0x080fe400000006ff */
[----:B------:R-:W-:Y:S01]  /*0d80*/  SHF.R.U32.HI R3, RZ, R18, R3 ;  /* 0x00000012ff037219 */ /* 0x000fe20000011603 */
[----:B------:R-:W-:Y:S01]  /*0d90*/  IMAD.MOV.U32 R2, RZ, RZ, R10 ;  /* 0x000000ffff027224 */ /* 0x000fe200078e000a */
[----:B------:R-:W-:Y:S01]  /*0da0*/  LOP3.LUT R0, RZ, R0, RZ, 0x33, !PT ;  /* 0x00000000ff007212 */ /* 0x000fe200078e33ff */
[----:B------:R-:W3:Y:S01]  /*0db0*/  LDC R19, c[0x0][0x610] ;  /* 0x00018400ff137b82 */ /* 0x000ee20000000800 */
[----:B------:R-:W-:Y:S05]  /*0dc0*/  @!P0 BRA `(.L_x_10) ;  /* 0x0000000000288947 */ /* 0x000fea0003800000 */
[----:B------:R-:W4:Y:S02]  /*0dd0*/  LDC R7, c[0x0][0x64c] ;  /* 0x00019300ff077b82 */ /* 0x000f240000000800 */
[----:B----4-:R-:W-:-:S05]  /*0de0*/  IADD3 R7, P0, R10, R7, RZ ;  /* 0x000000070a077210 */ /* 0x010fca0007f1e0ff */
[----:B------:R-:W-:-:S04]  /*0df0*/  IMAD.X R9, RZ, RZ, R3, P0 ;  /* 0x000000ffff097224 */ /* 0x000fc800000e0603 */
[----:B------:R-:W-:-:S04]  /*0e00*/  IMAD.WIDE.U32 R2, R9, R20, RZ ;  /* 0x0000001409027225 */ /* 0x000fc800078e00ff */
[----:B------:R-:W-:-:S04]  /*0e10*/  IMAD.WIDE.U32 R4, P0, R7, R21, R2 ;  /* 0x0000001507047225 */ /* 0x000fc80007800002 */
[----:B------:R-:W-:-:S04]  /*0e20*/  IMAD.WIDE.U32 R2, R7, R20, RZ ;  /* 0x0000001407027225 */ /* 0x000fc800078e00ff */
[----:B------:R-:W-:Y:S01]  /*0e30*/  IMAD.X R7, RZ, RZ, RZ, P0 ;  /* 0x000000ffff077224 */ /* 0x000fe200000e06ff */
[----:B------:R-:W-:Y:S01]  /*0e40*/  IADD3 RZ, P0, R3, R4, RZ ;  /* 0x0000000403ff7210 */ /* 0x000fe20007f1e0ff */
[----:B------:R-:W-:-:S04]  /*0e50*/  IMAD.MOV.U32 R6, RZ, RZ, R5 ;  /* 0x000000ffff067224 */ /* 0x000fc800078e0005 */
[----:B------:R-:W-:-:S08]  /*0e60*/  IMAD.WIDE.U32.X R2, R9, R21, R6, P0 ;  /* 0x0000001509027225 */ /* 0x000fd000000e0406 */
.L_x_10:
[----:B--2---:R-:W-:Y:S01]  /*0e70*/  SHF.R.U64 R4, R2, R15, R3 ;  /* 0x0000000f02047219 */ /* 0x004fe20000001203 */
[----:B0-----:R-:W-:Y:S01]  /*0e80*/  VIADD R5, R16, 0xffffffff ;  /* 0xffffffff10057836 */ /* 0x001fe20000000000 */
[----:B------:R-:W-:Y:S02]  /*0e90*/  SHF.L.U32 R2, R13, R18, RZ ;  /* 0x000000120d027219 */ /* 0x000fe400000006ff */
[----:B------:R-:W-:Y:S01]  /*0ea0*/  LOP3.LUT R3, R23, R0, RZ, 0xc0, !PT ;  /* 0x0000000017037212 */ /* 0x000fe200078ec0ff */
[----:B------:R-:W-:Y:S01]  /*0eb0*/  IMAD.MOV R6, RZ, RZ, -R4 ;  /* 0x000000ffff067224 */ /* 0x000fe200078e0a04 */
[----:B------:R-:W-:Y:S02]  /*0ec0*/  SEL R0, R11, R12, !P3 ;  /* 0x0000000c0b007207 */ /* 0x000fe40005800000 */
[----:B------:R-:W-:Y:S01]  /*0ed0*/  LOP3.LUT R5, R8, R5, RZ, 0xc0, !PT ;  /* 0x0000000508057212 */ /* 0x000fe200078ec0ff */
[----:B------:R-:W-:Y:S02]  /*0ee0*/  IMAD R7, R2, R4, R3 ;  /* 0x0000000402077224 */ /* 0x000fe400078e0203 */
[----:B-1----:R-:W-:-:S02]  /*0ef0*/  IMAD R3, R6, R17, R10 ;  /* 0x0000001106037224 */ /* 0x002fc400078e020a */
[----:B---3--:R-:W-:Y:S02]  /*0f00*/  IMAD R2, R7, R19, R0 ;  /* 0x0000001307027224 */ /* 0x008fe400078e0200 */
[----:B------:R-:W-:Y:S02]  /*0f10*/  IMAD R3, R3, R16, R5 ;  /* 0x0000001003037224 */ /* 0x000fe400078e0205 */
[----:B------:R-:W-:-:S03]  /*0f20*/  IMAD.MOV.U32 R0, RZ, RZ, 0x1 ;  /* 0x00000001ff007424 */ /* 0x000fc600078e00ff */
[----:B------:R-:W-:Y:S02]  /*0f30*/  SEL R4, R3, R2, !P3 ;  /* 0x0000000203047207 */ /* 0x000fe40005800000 */
[----:B------:R-:W-:-:S03]  /*0f40*/  SEL R2, R2, R3, !P3 ;  /* 0x0000000302027207 */ /* 0x000fc60005800000 */
[----:B------:R1:W-:Y:S04]  /*0f50*/  STL [R1+0x284], R4 ;  /* 0x0002840401007387 */ /* 0x0003e80000100800 */
[----:B------:R1:W-:Y:S02]  /*0f60*/  STL [R1+0x280], R2 ;  /* 0x0002800201007387 */ /* 0x0003e40000100800 */
.L_x_8:
[----:B------:R-:W-:-:S08]  /*0f70*/  NOP ;  /* 0x0000000000007918 */ /* 0x000fd00000000000 */
[----:B------:R-:W2:Y:S02]  /*0f80*/  USETMAXREG.TRY_ALLOC.CTAPOOL UP0, 0xe8 ;  /* 0x000000e8000079c8 */ /* 0x000ea40008000600 */
[----:B--2---:R-:W-:-:S13]  /*0f90*/  PLOP3.LUT P0, PT, PT, PT, UP0, 0x80, 0x0 ;  /* 0x000000000000781c */ /* 0x004fda0003f0f008 */
[----:B------:R-:W-:Y:S05]  /*0fa0*/  @!P0 BRA `(.L_x_8) ;  /* 0xfffffffc00f08947 */ /* 0x000fea000383ffff */
[----:B------:R-:W-:Y:S01]  /*0fb0*/  ULDC.64 UR4, c[0x0][0x598] ;  /* 0x0001660000047ab9 */ /* 0x000fe20000000a00 */
[----:B------:R-:W-:Y:S01]  /*0fc0*/  ULDC.64 UR14, c[0x0][0x208] ;  /* 0x00008200000e7ab9 */ /* 0x000fe20000000a00 */
[----:B------:R-:W-:-:S04]  /*0fd0*/  ISETP.NE.U32.AND P0, PT, RZ, UR4, PT ;  /* 0x00000004ff007c0c */ /* 0x000fc8000bf05070 */
[----:B------:R-:W-:-:S13]  /*0fe0*/  ISETP.NE.AND.EX P0, PT, RZ, UR5, PT, P0 ;  /* 0x00000005ff007c0c */ /* 0x000fda000bf05300 */
[----:B------:R-:W-:Y:S05]  /*0ff0*/  @!P0 BRA `(.L_x_11) ;  /* 0x0000000000208947 */ /* 0x000fea0003800000 */
[----:B-1----:R-:W1:Y:S02]  /*1000*/  LDC.64 R2, c[0x0][0x598] ;  /* 0x00016600ff027b82 */ /* 0x002e640000000a00 */
[----:B-1----:R-:W2:Y:S02]  /*1010*/  LDG.E.64 R2, desc[UR14][R2.64] ;  /* 0x0000000e02027981 */ /* 0x002ea4000c1e1b00 */
[----:B--2---:R-:W-:-:S04]  /*1020*/  ISETP.NE.U32.AND P0, PT, R2, RZ, PT ;  /* 0x000000ff0200720c */ /* 0x004fc80003f05070 */
[----:B------:R-:W-:-:S13]  /*1030*/  ISETP.NE.AND.EX P0, PT, R3, RZ, PT, P0 ;  /* 0x000000ff0300720c */ /* 0x000fda0003f05300 */
[----:B------:R-:W-:Y:S05]  /*1040*/  @!P0 BRA `(.L_x_11) ;  /* 0x00000000000c8947 */ /* 0x000fea0003800000 */
[----:B------:R-:W2:Y:S02]  /*1050*/  LD.E R2, desc[UR14][R2.64] ;  /* 0x0000000e02027980 */ /* 0x000ea4000c101900 */
[----:B--2---:R-:W-:Y:S01]  /*1060*/  R2UR UR20, R2 ;  /* 0x00000000021472ca */ /* 0x004fe200000e0000 */
[----:B------:R-:W-:-:S14]  /*1070*/  BRA `(.L_x_12) ;  /* 0x0000000000247947 */ /* 0x000fdc0003800000 */
.L_x_11:
[----:B------:R-:W-:Y:S02]  /*1080*/  ULDC.64 UR4, c[0x0][0x588] ;  /* 0x0001620000047ab9 */ /* 0x000fe40000000a00 */
[----:B------:R-:W-:-:S04]  /*1090*/  ISETP.NE.U32.AND P0, PT, RZ, UR4, PT ;  /* 0x00000004ff007c0c */ /* 0x000fc8000bf05070 */
[----:B------:R-:W-:-:S13]  /*10a0*/  ISETP.NE.AND.EX P0, PT, RZ, UR5, PT, P0 ;  /* 0x00000005ff007c0c */ /* 0x000fda000bf05300 */
[----:B------:R-:W-:Y:S05]  /*10b0*/  @!P0 BRA `(.L_x_13) ;  /* 0x0000000000108947 */ /* 0x000fea0003800000 */
[----:B-1----:R-:W1:Y:S02]  /*10c0*/  LDC.64 R2, c[0x0][0x588] ;  /* 0x00016200ff027b82 */ /* 0x002e640000000a00 */
[----:B-1----:R-:W2:Y:S02]  /*10d0*/  LDG.E R2, desc[UR14][R2.64] ;  /* 0x0000000e02027981 */ /* 0x002ea4000c1e1900 */
[----:B--2---:R-:W-:Y:S01]  /*10e0*/  R2UR UR20, R2 ;  /* 0x00000000021472ca */ /* 0x004fe200000e0000 */
[----:B------:R-:W-:-:S14]  /*10f0*/  BRA `(.L_x_12) ;  /* 0x0000000000047947 */ /* 0x000fdc0003800000 */
.L_x_13:
[----:B------:R-:W-:-:S05]  /*1100*/  ULDC UR20, c[0x0][0x580] ;  /* 0x0001600000147ab9 */ /* 0x000fca0000000800 */
.L_x_12:
[----:B------:R-:W-:Y:S02]  /*1110*/  ULDC.64 UR4, c[0x0][0x5a0] ;  /* 0x0001680000047ab9 */ /* 0x000fe40000000a00 */
        /* <DEDUP_REMOVED lines=11> */
.L_x_14:
        /* <DEDUP_REMOVED lines=8> */
.L_x_16:
[----:B------:R-:W-:-:S05]  /*1250*/  ULDC UR21, c[0x0][0x584] ;  /* 0x0001610000157ab9 */ /* 0x000fca0000000800 */
.L_x_15:
[----:B------:R-:W-:-:S13]  /*1260*/  LOP3.LUT P0, RZ, R0, 0xff, RZ, 0xc0, !PT ;  /* 0x000000ff00ff7812 */ /* 0x000fda000780c0ff */
[----:B------:R-:W-:Y:S05]  /*1270*/  @!P0 EXIT ;  /* 0x000000000000894d */ /* 0x000fea0003800000 */
[----:B------:R-:W-:Y:S01]  /*1280*/  ULDC UR4, c[0x0][0x28c] ;  /* 0x0000a30000047ab9 */ /* 0x000fe20000000800 */
[----:B------:R-:W-:Y:S02]  /*1290*/  ULOP3.LUT UR22, UR13, 0x1, URZ, 0xfc, !UPT ;  /* 0x000000010d167892 */ /* 0x000fe4000f8efc3f */
[----:B------:R-:W-:-:S04]  /*12a0*/  UIADD3 UR4, UR4, 0x7f, URZ ;  /* 0x0000007f04047890 */ /* 0x000fc8000fffe03f */
[----:B------:R-:W-:-:S04]  /*12b0*/  USHF.R.S32.HI UR5, URZ, 0x1f, UR4 ;  /* 0x0000001f3f057899 */ /* 0x000fc80008011404 */
[----:B------:R-:W-:-:S03]  /*12c0*/  ULEA.HI UR5, UR5, UR4, URZ, 0x7 ;  /* 0x0000000405057291 */ /* 0x000fc6000f8f383f */
[----:B------:R-:W-:Y:S01]  /*12d0*/  UMOV UR4, URZ ;  /* 0x0000003f00047c82 */ /* 0x000fe20008000000 */
[----:B------:R-:W-:-:S03]  /*12e0*/  USHF.R.S32.HI UR10, URZ, 0x7, UR5 ;  /* 0x000000073f0a7899 */ /* 0x000fc60008011405 */
[----:B------:R-:W-:-:S09]  /*12f0*/  UMOV UR5, URZ ;  /* 0x0000003f00057c82 */ /* 0x000fd20008000000 */
.L_x_425:
[----:B------:R-:W-:Y:S01]  /*1300*/  STL [R1+0x26c], RZ ;  /* 0x00026cff01007387 */ /* 0x000fe20000100800 */
[----:B--2---:R-:W2:Y:S01]  /*1310*/  S2UR UR18, SR_CgaCtaId ;  /* 0x00000000001279c3 */ /* 0x004ea20000008800 */
[----:B------:R-:W-:Y:S01]  /*1320*/  UMOV UR17, 0x400 ;  /* 0x0000040000117882 */ /* 0x000fe20000000000 */
[----:B------:R-:W-:Y:S01]  /*1330*/  UMOV UR6, URZ ;  /* 0x0000003f00067c82 */ /* 0x000fe20008000000 */
[----:B------:R-:W-:Y:S01]  /*1340*/  STL [R1+0x268], RZ ;  /* 0x000268ff01007387 */ /* 0x000fe20000100800 */
[----:B------:R-:W-:Y:S01]  /*1350*/  UMOV UR7, URZ ;  /* 0x0000003f00077c82 */ /* 0x000fe20008000000 */
[----:B------:R-:W-:Y:S01]  /*1360*/  UMOV UR8, URZ ;  /* 0x0000003f00087c82 */ /* 0x000fe20008000000 */
[----:B------:R-:W-:Y:S01]  /*1370*/  UMOV UR23, UR5 ;  /* 0x0000000500177c82 */ /* 0x000fe20008000000 */
[----:B------:R-:W-:Y:S01]  /*1380*/  STL [R1+0x264], RZ ;  /* 0x000264ff01007387 */ /* 0x000fe20000100800 */
[----:B01----:R-:W1:Y:S01]  /*1390*/  LDC R2, c[0x0][0x28c] ;  /* 0x0000a300ff027b82 */ /* 0x003e620000000800 */
[----:B------:R-:W-:Y:S01]  /*13a0*/  UMOV UR24, UR4 ;  /* 0x0000000400187c82 */ /* 0x000fe20008000000 */
[----:B------:R-:W-:Y:S01]  /*13b0*/  CS2R R4, SRZ ;  /* 0x0000000000047805 */ /* 0x000fe2000001ff00 */
[----:B------:R-:W-:Y:S01]  /*13c0*/  STL [R1+0x260], RZ ;  /* 0x000260ff01007387 */ /* 0x000fe20000100800 */
[----:B------:R-:W-:-:S02]  /*13d0*/  CS2R R6, SRZ ;  /* 0x0000000000067805 */ /* 0x000fc4000001ff00 */
[----:B0-----:R-:W-:Y:S02]  /*13e0*/  CS2R R8, SRZ ;  /* 0x0000000000087805 */ /* 0x001fe4000001ff00 */
[----:B------:R-:W-:Y:S01]  /*13f0*/  CS2R R10, SRZ ;  /* 0x00000000000a7805 */ /* 0x000fe2000001ff00 */
[----:B------:R-:W-:Y:S01]  /*1400*/  STL [R1+0x25c], RZ ;  /* 0x00025cff01007387 */ /* 0x000fe20000100800 */
[----:B------:R-:W-:Y:S02]  /*1410*/  CS2R R12, SRZ ;  /* 0x00000000000c7805 */ /* 0x000fe4000001ff00 */
[----:B------:R-:W-:Y:S02]  /*1420*/  CS2R R14, SRZ ;  /* 0x00000000000e7805 */ /* 0x000fe4000001ff00 */
[----:B------:R-:W-:Y:S01]  /*1430*/  CS2R R16, SRZ ;  /* 0x0000000000107805 */ /* 0x000fe2000001ff00 */
[----:B------:R-:W-:Y:S01]  /*1440*/  STL [R1+0x258], RZ ;  /* 0x000258ff01007387 */ /* 0x000fe20000100800 */
[----:B------:R-:W-:-:S02]  /*1450*/  CS2R R18, SRZ ;  /* 0x0000000000127805 */ /* 0x000fc4000001ff00 */
[----:B------:R-:W-:Y:S02]  /*1460*/  CS2R R20, SRZ ;  /* 0x0000000000147805 */ /* 0x000fe4000001ff00 */
        /* <DEDUP_REMOVED lines=10> */
[----:B-1----:R-:W-:Y:S02]  /*1510*/  ISETP.GE.AND P0, PT, R2, 0x1, PT ;  /* 0x000000010200780c */ /* 0x002fe40003f06270 */
[----:B------:R-:W-:Y:S01]  /*1520*/  CS2R R2, SRZ ;  /* 0x0000000000027805 */ /* 0x000fe2000001ff00 */
[----:B------:R-:W-:Y:S01]  /*1530*/  IMAD.MOV.U32 R228, RZ, RZ, RZ ;  /* 0x000000ffffe47224 */ /* 0x000fe200078e00ff */
[----:B------:R-:W-:Y:S01]  /*1540*/  STL [R1+0x248], RZ ;  /* 0x000248ff01007387 */ /* 0x000fe20000100800 */
[----:B------:R-:W-:Y:S02]  /*1550*/  CS2R R120, SRZ ;  /* 0x0000000000787805 */ /* 0x000fe4000001ff00 */
[----:B------:R-:W-:-:S02]  /*1560*/  CS2R R122, SRZ ;  /* 0x00000000007a7805 */ /* 0x000fc4000001ff00 */
[----:B------:R-:W-:Y:S01]  /*1570*/  CS2R R124, SRZ ;  /* 0x00000000007c7805 */ /* 0x000fe2000001ff00 */
[----:B------:R-:W-:Y:S01]  /*1580*/  STL [R1+0x244], RZ ;  /* 0x000244ff01007387 */ /* 0x000fe20000100800 */
[----:B------:R-:W-:Y:S02]  /*1590*/  CS2R R126, SRZ ;  /* 0x00000000007e7805 */ /* 0x000fe4000001ff00 */
[----:B------:R-:W-:Y:S02]  /*15a0*/  CS2R R128, SRZ ;  /* 0x0000000000807805 */ /* 0x000fe4000001ff00 */
[----:B------:R-:W-:Y:S01]  /*15b0*/  CS2R R130, SRZ ;  /* 0x0000000000827805 */ /* 0x000fe2000001ff00 */
        /* <DEDUP_REMOVED lines=120> */
[----:B------:R-:W-:Y:S04]  /*1d40*/  STL [R1+0x1c8], RZ ;  /* 0x0001c8ff01007387 */ /* 0x000fe80000100800 */
        /* <DEDUP_REMOVED lines=26> */
[----:B------:R-:W-:Y:S01]  /*1ef0*/  STL [R1+0x15c], RZ ;  /* 0x00015cff01007387 */ /* 0x000fe20000100800 */
[----:B------:R-:W0:Y:S03]  /*1f00*/  S2R R0, SR_TID.X ;  /* 0x0000000000007919 */ /* 0x000e260000002100 */
        /* <DEDUP_REMOVED lines=8> */
[----:B0-----:R-:W-:-:S03]  /*1f90*/  LOP3.LUT R0, R0, 0x80, RZ, 0xc0, !PT ;  /* 0x0000008000007812 */ /* 0x001fc600078ec0ff */
[----:B------:R-:W-:Y:S01]  /*1fa0*/  STL [R1+0x138], RZ ;  /* 0x000138ff01007387 */ /* 0x000fe20000100800 */
[----:B------:R-:W-:-:S03]  /*1fb0*/  SHF.R.U32.HI R0, RZ, 0x7, R0 ;  /* 0x00000007ff007819 */ /* 0x000fc60000011600 */
        /* <DEDUP_REMOVED lines=33> */
[----:B------:R-:W0:Y:S04]  /*21d0*/  SHFL.IDX PT, R0, R0, RZ, 0x1f ;  /* 0x00001fff00007589 */ /* 0x000e2800000e0000 */
[----:B------:R1:W-:Y:S04]  /*21e0*/  STL [R1+0xb0], RZ ;  /* 0x0000b0ff01007387 */ /* 0x0003e80000100800 */
[----:B------:R1:W-:Y:S04]  /*21f0*/  STL [R1+0xac], RZ ;  /* 0x0000acff01007387 */ /* 0x0003e80000100800 */
[----:B------:R1:W-:Y:S04]  /*2200*/  STL [R1+0xa8], RZ ;  /* 0x0000a8ff01007387 */ /* 0x0003e80000100800 */
[----:B------:R1:W-:Y:S04]  /*2210*/  STL [R1+0xa4], RZ ;  /* 0x0000a4ff01007387 */ /* 0x0003e80000100800 */
[----:B------:R1:W-:Y:S04]  /*2220*/  STL [R1+0xa0], RZ ;  /* 0x0000a0ff01007387 */ /* 0x0003e80000100800 */
[----:B------:R1:W-:Y:S01]  /*2230*/  STL [R1+0x9c], RZ ;  /* 0x00009cff01007387 */ /* 0x0003e20000100800 */
[----:B0-----:R-:W-:Y:S01]  /*2240*/  R2UR UR11, R0 ;  /* 0x00000000000b72ca */ /* 0x001fe200000e0000 */
[----:B------:R-:W-:-:S02]  /*2250*/  IMAD.MOV.U32 R0, RZ, RZ, RZ ;  /* 0x000000ffff007224 */ /* 0x000fc400078e00ff */
[----:B------:R1:W-:Y:S04]  /*2260*/  STL [R1+0x98], RZ ;  /* 0x000098ff01007387 */ /* 0x0003e80000100800 */
[----:B------:R1:W-:Y:S04]  /*2270*/  STL [R1+0x94], RZ ;  /* 0x000094ff01007387 */ /* 0x0003e80000100800 */
[----:B------:R1:W-:Y:S02]  /*2280*/  STL [R1+0x90], RZ ;  /* 0x000090ff01007387 */ /* 0x0003e40000100800 */
[----:B------:R-:W-:-:S02]  /*2290*/  ULEA.HI UR12, UR11, UR11, URZ, 0x1 ;  /* 0x0000000b0b0c7291 */ /* 0x000fc4000f8f083f */
[----:B------:R1:W-:Y:S02]  /*22a0*/  STL [R1+0x8c], RZ ;  /* 0x00008cff01007387 */ /* 0x0003e40000100800 */
[----:B------:R-:W-:Y:S02]  /*22b0*/  ULOP3.LUT UR16, UR12, 0x7fffe, URZ, 0xc0, !UPT ;  /* 0x0007fffe0c107892 */ /* 0x000fe4000f8ec03f */
[----:B------:R1:W-:Y:S01]  /*22c0*/  STL [R1+0x88], RZ ;  /* 0x000088ff01007387 */ /* 0x0003e20000100800 */
[----:B--2---:R-:W-:Y:S02]  /*22d0*/  ULEA UR12, UR18, UR17, 0x18 ;  /* 0x00000011120c7291 */ /* 0x004fe4000f8ec03f */
[----:B------:R-:W-:Y:S01]  /*22e0*/  UIADD3 UR16, UR11, -UR16, URZ ;  /* 0x800000100b107290 */ /* 0x000fe2000fffe03f */
[----:B------:R1:W-:Y:S03]  /*22f0*/  STL [R1+0x84], RZ ;  /* 0x000084ff01007387 */ /* 0x0003e60000100800 */
[----:B------:R-:W-:Y:S01]  /*2300*/  ULEA UR16, UR16, UR12, 0xd ;  /* 0x0000000c10107291 */ /* 0x000fe2000f8e683f */
[----:B------:R1:W-:Y:S03]  /*2310*/  STL [R1+0x80], RZ ;  /* 0x000080ff01007387 */ /* 0x0003e60000100800 */
[----:B------:R-:W-:Y:S01]  /*2320*/  UIADD3 UR16, UR16, 0x100, URZ ;  /* 0x0000010010107890 */ /* 0x000fe2000fffe03f */
[----:B------:R1:W-:Y:S03]  /*2330*/  STL [R1+0x7c], RZ ;  /* 0x00007cff01007387 */ /* 0x0003e60000100800 */
[----:B------:R-:W-:Y:S01]  /*2340*/  USHF.R.U32.HI UR11, URZ, 0x4, UR16 ;  /* 0x000000043f0b7899 */ /* 0x000fe20008011610 */
[----:B------:R1:W-:Y:S03]  /*2350*/  STL [R1+0x78], RZ ;  /* 0x000078ff01007387 */ /* 0x0003e60000100800 */
[----:B------:R-:W-:Y:S01]  /*2360*/  ULOP3.LUT UR11, UR11, 0x3fff, URZ, 0xc0, !UPT ;  /* 0x00003fff0b0b7892 */ /* 0x000fe2000f8ec03f */
[----:B------:R1:W-:Y:S04]  /*2370*/  STL [R1+0x74], RZ ;  /* 0x000074ff01007387 */ /* 0x0003e80000100800 */
        /* <DEDUP_REMOVED lines=28> */
[----:B------:R1:W-:Y:S01]  /*2540*/  STL [R1], RZ ;  /* 0x000000ff01007387 */ /* 0x0003e20000100800 */
[----:B------:R-:W-:Y:S05]  /*2550*/  @!P0 BRA `(.L_x_17) ;  /* 0x0000002400408947 */ /* 0x000fea0003800000 */
[----:B------:R-:W-:-:S06]  /*2560*/  UISETP.NE.AND UP0, UPT, UR22, 0x3, UPT ;  /* 0x000000031600788c */ /* 0x000fcc000bf05270 */
[----:B------:R-:W-:-:S13]  /*2570*/  PLOP3.LUT P1, PT, PT, PT, UP0, 0x80, 0x0 ;  /* 0x000000000000781c */ /* 0x000fda0003f2f008 */
[----:B------:R-:W-:Y:S05]  /*2580*/  @!P1 BRA `(.L_x_18) ;  /* 0x0000000000049947 */ /* 0x000fea0003800000 */
[----:B------:R-:W-:Y:S01]  /*2590*/  BPT.TRAP 0x1 ;  /* 0x000000040000795c */ /* 0x000fe20000300000 */
.L_x_18:
[----:B------:R-:W-:Y:S01]  /*25a0*/  ULEA UR6, UR5, UR12, 0x3 ;  /* 0x0000000c05067291 */ /* 0x000fe2000f8e183f */
[----:B------:R-:W-:-:S05]  /*25b0*/  IMAD.U32 R0, RZ, RZ, UR4 ;  /* 0x00000004ff007e24 */ /* 0x000fca000f8e00ff */
[----:B------:R-:W-:-:S04]  /*25c0*/  SHF.L.U32 R0, R0, 0x1f, RZ ;  /* 0x0000001f00007819 */ /* 0x000fc800000006ff */
[----:B------:R0:W2:Y:S01]  /*25d0*/  SYNCS.PHASECHK.TRANS64.TRYWAIT P0, [UR6], R0 ;  /* 0x00000000ff0075a7 */ /* 0x0000a20008000146 */
[----:B------:R-:W-:Y:S05]  /*25e0*/  @!P1 BRA `(.L_x_19) ;  /* 0x0000000000049947 */ /* 0x000fea0003800000 */
[----:B------:R-:W-:Y:S01]  /*25f0*/  BPT.TRAP 0x1 ;  /* 0x000000040000795c */ /* 0x000fe20000300000 */
.L_x_19:
[----:B--2---:R-:W-:Y:S05]  /*2600*/  @P0 BRA `(.L_x_20) ;  /* 0x0000000000080947 */ /* 0x004fea0003800000 */
[----:B------:R-:W2:Y:S02]  /*2610*/  SYNCS.PHASECHK.TRANS64.TRYWAIT P0, [UR6], R0 ;  /* 0x00000000ff0075a7 */ /* 0x000ea40008000146 */
[----:B--2---:R-:W-:Y:S05]  /*2620*/  @!P0 BRA `(.L_x_21) ;  /* 0x0000017400b88947 */ /* 0x004fea0003800000 */
.L_x_20:
[----:B------:R-:W-:Y:S01]  /*2630*/  UIADD3 UR6, UR12, 0x20100, URZ ;  /* 0x000201000c067890 */ /* 0x000fe2000fffe03f */
[----:B------:R-:W-:Y:S01]  /*2640*/  WARPGROUP.ARRIVE ;  /* 0x00000000000079c5 */ /* 0x000fe20000000000 */
[----:B------:R-:W-:Y:S01]  /*2650*/  ULOP3.LUT UR7, UR11, 0x10000, URZ, 0xfc, !UPT ;  /* 0x000100000b077892 */ /* 0x000fe2000f8efc3f */
[----:B------:R3:W-:Y:S01]  /*2660*/  STL [R1+0x26c], RZ ;  /* 0x00026cff01007387 */ /* 0x0007e20000100800 */
[----:B------:R-:W-:Y:S01]  /*2670*/  USHF.R.U32.HI UR6, URZ, 0x4, UR6 ;  /* 0x000000043f067899 */ /* 0x000fe20008011606 */
[----:B0-2---:R-:W-:Y:S01]  /*2680*/  IMAD.MOV.U32 R0, RZ, RZ, RZ ;  /* 0x000000ffff007224 */ /* 0x005fe200078e00ff */
[----:B------:R-:W-:Y:S01]  /*2690*/  ULEA UR7, UR5, UR7, 0xb ;  /* 0x0000000705077291 */ /* 0x000fe2000f8e583f */
[----:B------:R3:W-:Y:S01]  /*26a0*/  STL [R1+0x268], RZ ;  /* 0x000268ff01007387 */ /* 0x0007e20000100800 */
[----:B------:R-:W-:Y:S01]  /*26b0*/  ULOP3.LUT UR6, UR6, 0x3fff, URZ, 0xc0, !UPT ;  /* 0x00003fff06067892 */ /* 0x000fe2000f8ec03f */
[----:B------:R-:W-:Y:S01]  /*26c0*/  CS2R R2, SRZ ;  /* 0x0000000000027805 */ /* 0x000fe2000001ff00 */
[----:B------:R-:W-:Y:S01]  /*26d0*/  UMOV UR17, 0x40000040 ;  /* 0x4000004000117882 */ /* 0x000fe20000000000 */
[----:B------:R-:W-:Y:S01]  /*26e0*/  UMOV UR19, 0x40000040 ;  /* 0x4000004000137882 */ /* 0x000fe20000000000 */
[----:B------:R-:W-:Y:S01]  /*26f0*/  ULOP3.LUT UR6, UR6, 0x10000, URZ, 0xfc, !UPT ;  /* 0x0001000006067892 */ /* 0x000fe2000f8efc3f */
[----:B------:R3:W-:Y:S01]  /*2700*/  STL [R1+0x264], RZ ;  /* 0x000264ff01007387 */ /* 0x0007e20000100800 */
[----:B------:R-:W-:Y:S01]  /*2710*/  UMOV UR16, UR7 ;  /* 0x0000000700107c82 */ /* 0x000fe20008000000 */
[----:B------:R-:W-:Y:S01]  /*2720*/  CS2R R4, SRZ ;  /* 0x0000000000047805 */ /* 0x000fe2000001ff00 */
[----:B------:R-:W-:Y:S01]  /*2730*/  UIMAD UR8, UR5, 0x600, UR6 ;  /* 0x00000600050878a4 */ /* 0x000fe2000f8e0206 */
[----:B------:R3:W-:Y:S01]  /*2740*/  STL [R1+0x260], RZ ;  /* 0x000260ff01007387 */ /* 0x0007e20000100800 */
[----:B------:R-:W-:Y:S01]  /*2750*/  CS2R R6, SRZ ;  /* 0x0000000000067805 */ /* 0x000fe2000001ff00 */
[----:B------:R-:W-:Y:S01]  /*2760*/  UMOV UR6, 0x4 ;  /* 0x0000000400067882 */ /* 0x000fe20000000000 */
[----:B------:R-:W-:Y:S01]  /*2770*/  CS2R R8, SRZ ;  /* 0x0000000000087805 */ /* 0x000fe2000001ff00 */
[----:B------:R3:W-:Y:S01]  /*2780*/  STL [R1+0x25c], RZ ;  /* 0x00025cff01007387 */ /* 0x0007e20000100800 */
[----:B------:R-:W-:Y:S01]  /*2790*/  CS2R R10, SRZ ;  /* 0x00000000000a7805 */ /* 0x000fe2000001ff00 */
[----:B------:R-:W-:Y:S01]  /*27a0*/  UMOV UR18, UR8 ;  /* 0x0000000800127c82 */ /* 0x000fe20008000000 */
[----:B------:R-:W-:Y:S01]  /*27b0*/  CS2R R12, SRZ ;  /* 0x00000000000c7805 */ /* 0x000fe2000001ff00 */
[----:B------:R-:W-:Y:S01]  /*27c0*/  QGMMA.64x192x32.F32.E4M3.E4M3 R120, gdesc[UR16], RZ, !UPT ;  /* 0x02e00000107879f3 */ /* 0x000fe2000c7008ff */
[----:B------:R-:W-:Y:S01]  /*27d0*/  UIADD3 UR16, UR7, 0x400, URZ ;  /* 0x0000040007107890 */ /* 0x000fe2000fffe03f */
[----:B------:R3:W-:Y:S01]  /*27e0*/  STL [R1+0x258], RZ ;  /* 0x000258ff01007387 */ /* 0x0007e20000100800 */
[----:B------:R-:W-:Y:S01]  /*27f0*/  UMOV UR17, 0x40000040 ;  /* 0x4000004000117882 */ /* 0x000fe20000000000 */
[----:B------:R-:W-:-:S02]  /*2800*/  CS2R R14, SRZ ;  /* 0x00000000000e7805 */ /* 0x000fc4000001ff00 */
[----:B------:R-:W-:Y:S01]  /*2810*/  CS2R R16, SRZ ;  /* 0x0000000000107805 */ /* 0x000fe2000001ff00 */
[----:B------:R3:W-:Y:S01]  /*2820*/  STL [R1+0x254], RZ ;  /* 0x000254ff01007387 */ /* 0x0007e20000100800 */
[----:B------:R-:W-:Y:S02]  /*2830*/  CS2R R18, SRZ ;  /* 0x0000000000127805 */ /* 0x000fe4000001ff00 */
[----:B------:R-:W-:Y:S02]  /*2840*/  CS2R R20, SRZ ;  /* 0x0000000000147805 */ /* 0x000fe4000001ff00 */
[----:B------:R-:W-:Y:S01]  /*2850*/  CS2R R22, SRZ ;  /* 0x0000000000167805 */ /* 0x000fe2000001ff00 */
[----:B------:R3:W-:Y:S01]  /*2860*/  STL [R1+0x250], RZ ;  /* 0x000250ff01007387 */ /* 0x0007e20000100800 */
[----:B------:R-:W-:Y:S02]  /*2870*/  CS2R R216, SRZ ;  /* 0x0000000000d87805 */ /* 0x000fe4000001ff00 */
[----:B------:R-:W-:-:S02]  /*2880*/  CS2R R218, SRZ ;  /* 0x0000000000da7805 */ /* 0x000fc4000001ff00 */
[----:B------:R-:W-:Y:S01]  /*2890*/  CS2R R220, SRZ ;  /* 0x0000000000dc7805 */ /* 0x000fe2000001ff00 */
[----:B------:R3:W-:Y:S01]  /*28a0*/  STL [R1+0x24c], RZ ;  /* 0x00024cff01007387 */ /* 0x0007e20000100800 */
[----:B------:R-:W-:Y:S02]  /*28b0*/  CS2R R222, SRZ ;  /* 0x0000000000de7805 */ /* 0x000fe4000001ff00 */
[----:B------:R-:W-:Y:S02]  /*28c0*/  CS2R R224, SRZ ;  /* 0x0000000000e07805 */ /* 0x000fe4000001ff00 */
[----:B------:R-:W-:Y:S01]  /*28d0*/  CS2R R226, SRZ ;  /* 0x0000000000e27805 */ /* 0x000fe2000001ff00 */
[----:B------:R3:W-:Y:S01]  /*28e0*/  STL [R1+0x248], RZ ;  /* 0x000248ff01007387 */ /* 0x0007e20000100800 */
[----:B------:R-:W-:Y:S01]  /*28f0*/  IMAD.MOV.U32 R228, RZ, RZ, RZ ;  /* 0x000000ffffe47224 */ /* 0x000fe200078e00ff */
[----:B------:R-:W-:Y:S01]  /*2900*/  QGMMA.64x192x32.F32.E4M3.E4M3 R24, gdesc[UR16], RZ, !UPT ;  /* 0x02e00000101879f3 */ /* 0x000fe2000c7008ff */
[----:B------:R-:W-:Y:S01]  /*2910*/  UIADD3 UR16, UR7, 0x2, URZ ;  /* 0x0000000207107890 */ /* 0x000fe2000fffe03f */
[----:B------:R3:W-:Y:S01]  /*2920*/  STL [R1+0x244], RZ ;  /* 0x000244ff01007387 */ /* 0x0007e20000100800 */
[----:B------:R-:W-:Y:S01]  /*2930*/  UIADD3 UR18, UR8, 0x2, URZ ;  /* 0x0000000208127890 */ /* 0x000fe2000fffe03f */
[----:B------:R-:W-:Y:S01]  /*2940*/  UMOV UR17, 0x40000040 ;  /* 0x4000004000117882 */ /* 0x000fe20000000000 */
[----:B------:R-:W-:Y:S01]  /*2950*/  UMOV UR19, 0x40000040 ;  /* 0x4000004000137882 */ /* 0x000fe20000000000 */
        /* <DEDUP_REMOVED lines=28> */
[----:B------:R3:W-:Y:S01]  /*2b20*/  STL [R1+0x1d0], RZ ;  /* 0x0001d0ff01007387 */ /* 0x0007e20000100800 */
[----:B------:R-:W-:Y:S01]  /*2b30*/  QGMMA.64x192x32.F32.E4M3.E4M3 R120, gdesc[UR16], R120 ;  /* 0x02e00000107879f3 */ /* 0x000fe20008700878 */
[----:B------:R-:W-:Y:S01]  /*2b40*/  UIADD3 UR16, UR7, 0x402, URZ ;  /* 0x0000040207107890 */ /* 0x000fe2000fffe03f */
[----:B------:R-:W-:Y:S01]  /*2b50*/  UMOV UR17, 0x40000040 ;  /* 0x4000004000117882 */ /* 0x000fe20000000000 */
[----:B------:R3:W-:Y:S04]  /*2b60*/  STL [R1+0x1cc], RZ ;  /* 0x0001ccff01007387 */ /* 0x0007e80000100800 */
[----:B------:R3:W-:Y:S04]  /*2b70*/  STL [R1+0x1c8], RZ ;  /* 0x0001c8ff01007387 */ /* 0x0007e80000100800 */
[----:B------:R3:W-:Y:S04]  /*2b80*/  STL [R1+0x1c4], RZ ;  /* 0x0001c4ff01007387 */ /* 0x0007e80000100800 */
[----:B------:R3:W-:Y:S05]  /*2b90*/  STL [R1+0x1c0], RZ ;  /* 0x0001c0ff01007387 */ /* 0x0007ea0000100800 */
[----:B------:R-:W-:Y:S01]  /*2ba0*/  QGMMA.64x192x32.F32.E4M3.E4M3 R24, gdesc[UR16], R24 ;  /* 0x02e00000101879f3 */ /* 0x000fe20008700818 */
        /* <DEDUP_REMOVED lines=42> */
[----:B------:R3:W-:Y:S01]  /*2e50*/  STL [R1+0x134], RZ ;  /* 0x000134ff01007387 */ /* 0x0007e20000100800 */
[----:B------:R-:W-:-:S02]  /*2e60*/  UIADD3 UR16, UR7, 0x6, URZ ;  /* 0x0000000607107890 */ /* 0x000fc4000fffe03f */
[----:B------:R-:W-:Y:S01]  /*2e70*/  UIADD3 UR18, UR8, 0x6, URZ ;  /* 0x0000000608127890 */ /* 0x000fe2000fffe03f */
[----:B------:R3:W-:Y:S01]  /*2e80*/  STL [R1+0x130], RZ ;  /* 0x000130ff01007387 */ /* 0x0007e20000100800 */
[----:B------:R-:W-:Y:S01]  /*2e90*/  UMOV UR17, 0x40000040 ;  /* 0x4000004000117882 */ /* 0x000fe20000000000 */
[----:B------:R-:W-:Y:S02]  /*2ea0*/  UMOV UR19, 0x40000040 ;  /* 0x4000004000137882 */ /* 0x000fe40000000000 */
        /* <DEDUP_REMOVED lines=28> */
[----:B------:R-:W-:Y:S03]  /*3070*/  QGMMA.64x192x32.F32.E4M3.E4M3 R120, gdesc[UR16], R120 ;  /* 0x02e00000107879f3 */ /* 0x000fe60008700878 */
[----:B------:R3:W-:Y:S01]  /*3080*/  STL [R1+0xbc], RZ ;  /* 0x0000bcff01007387 */ /* 0x0007e20000100800 */
[----:B------:R-:W-:Y:S01]  /*3090*/  UIADD3 UR16, UR7, 0x406, URZ ;  /* 0x0000040607107890 */ /* 0x000fe2000fffe03f */
[----:B------:R-:W-:-:S02]  /*30a0*/  UMOV UR17, 0x40000040 ;  /* 0x4000004000117882 */ /* 0x000fc40000000000 */
[----:B------:R3:W-:Y:S01]  /*30b0*/  STL [R1+0xb8], RZ ;  /* 0x0000b8ff01007387 */ /* 0x0007e20000100800 */
[----:B------:R-:W-:Y:S02]  /*30c0*/  ULDC UR7, c[0x0][0x50c] ;  /* 0x0001430000077ab9 */ /* 0x000fe40000000800 */
[----:B------:R-:W-:Y:S01]  /*30d0*/  UISETP.NE.AND UP0, UPT, UR7, 0x4, UPT ;  /* 0x000000040700788c */ /* 0x000fe2000bf05270 */
[----:B------:R3:W-:Y:S03]  /*30e0*/  STL [R1+0xb4], RZ ;  /* 0x0000b4ff01007387 */ /* 0x0007e60000100800 */
[----:B------:R-:W-:Y:S01]  /*30f0*/  USEL UR7, URZ, 0x1, UP0 ;  /* 0x000000013f077887 */ /* 0x000fe20008000000 */
[----:B------:R3:W-:Y:S04]  /*3100*/  STL [R1+0xb0], RZ ;  /* 0x0000b0ff01007387 */ /* 0x0007e80000100800 */
[----:B------:R3:W-:Y:S01]  /*3110*/  STL [R1+0xac], RZ ;  /* 0x0000acff01007387 */ /* 0x0007e20000100800 */
[----:B------:R-:W-:Y:S01]  /*3120*/  ISETP.NE.AND P0, PT, RZ, UR7, PT ;  /* 0x00000007ff007c0c */ /* 0x000fe2000bf05270 */
[----:B------:R-:W-:Y:S02]  /*3130*/  QGMMA.64x192x32.F32.E4M3.E4M3 R24, gdesc[UR16], R24, gsb0 ;  /* 0x02e00000101879f3 */ /* 0x000fe40008000818 */
        /* <DEDUP_REMOVED lines=44> */
[----:B------:R-:W-:Y:S02]  /*3400*/  WARPGROUP.DEPBAR.LE gsb0, 0x0 ;  /* 0x00008000000079c5 */ /* 0x000fe40000010000 */
[----:B------:R-:W-:-:S01]  /*3410*/  FADD R227, RZ, R121 ;  /* 0x00000079ffe37221 */ /* 0x000fc20000000000 */
[----:B------:R-:W-:Y:S01]  /*3420*/  FADD R228, RZ, R120 ;  /* 0x00000078ffe47221 */ /* 0x000fe20000000000 */
[----:B------:R-:W-:-:S01]  /*3430*/  FADD R226, RZ, R122 ;  /* 0x0000007affe27221 */ /* 0x000fc20000000000 */
[----:B------:R-:W-:Y:S01]  /*3440*/  FADD R225, RZ, R123 ;  /* 0x0000007bffe17221 */ /* 0x000fe20000000000 */
[----:B------:R-:W-:-:S01]  /*3450*/  FADD R224, RZ, R124 ;  /* 0x0000007cffe07221 */ /* 0x000fc20000000000 */
[----:B------:R0:W-:Y:S01]  /*3460*/  STL [R1+0x288], R227 ;  /* 0x000288e301007387 */ /* 0x0001e20000100800 */
[----:B------:R-:W-:-:S01]  /*3470*/  FADD R223, RZ, R125 ;  /* 0x0000007dffdf7221 */ /* 0x000fc20000000000 */
[----:B------:R-:W-:Y:S01]  /*3480*/  FADD R222, RZ, R126 ;  /* 0x0000007effde7221 */ /* 0x000fe20000000000 */
[----:B------:R-:W-:-:S01]  /*3490*/  FADD R221, RZ, R127 ;  /* 0x0000007fffdd7221 */ /* 0x000fc20000000000 */
[----:B------:R-:W-:Y:S01]  /*34a0*/  FADD R220, RZ, R128 ;  /* 0x00000080ffdc7221 */ /* 0x000fe20000000000 */
[----:B------:R-:W-:-:S01]  /*34b0*/  FADD R219, RZ, R129 ;  /* 0x00000081ffdb7221 */ /* 0x000fc20000000000 */
[----:B------:R-:W-:Y:S01]  /*34c0*/  FADD R218, RZ, R130 ;  /* 0x00000082ffda7221 */ /* 0x000fe20000000000 */
[----:B------:R-:W-:-:S01]  /*34d0*/  FADD R217, RZ, R131 ;  /* 0x00000083ffd97221 */ /* 0x000fc20000000000 */
[----:B------:R-:W-:Y:S01]  /*34e0*/  FADD R216, RZ, R132 ;  /* 0x00000084ffd87221 */ /* 0x000fe20000000000 */
[----:B------:R-:W-:-:S01]  /*34f0*/  FADD R23, RZ, R133 ;  /* 0x00000085ff177221 */ /* 0x000fc20000000000 */
[----:B0-----:R-:W-:Y:S01]  /*3500*/  FADD R227, RZ, R156 ;  /* 0x0000009cffe37221 */ /* 0x001fe20000000000 */
[----:B------:R-:W-:-:S01]  /*3510*/  FADD R22, RZ, R134 ;  /* 0x00000086ff167221 */ /* 0x000fc20000000000 */
[----:B------:R-:W-:Y:S01]  /*3520*/  FADD R21, RZ, R135 ;  /* 0x00000087ff157221 */ /* 0x000fe20000000000 */
[----:B------:R-:W-:-:S01]  /*3530*/  FADD R20, RZ, R136 ;  /* 0x00000088ff147221 */ /* 0x000fc20000000000 */
[----:B------:R-:W-:Y:S01]  /*3540*/  FADD R19, RZ, R137 ;  /* 0x00000089ff137221 */ /* 0x000fe20000000000 */
[----:B------:R0:W-:Y:S01]  /*3550*/  STL [R1], R227 ;  /* 0x000000e301007387 */ /* 0x0001e20000100800 */
        /* <DEDUP_REMOVED lines=14> */
[----:B------:R0:W-:Y:S01]  /*3640*/  STL [R1+0x4], R227 ;  /* 0x000004e301007387 */ /* 0x0001e20000100800 */
[----:B------:R-:W-:-:S01]  /*3650*/  FADD R5, RZ, R151 ;  /* 0x00000097ff057221 */ /* 0x000fc20000000000 */
[----:B------:R-:W-:Y:S01]  /*3660*/  FADD R4, RZ, R152 ;  /* 0x00000098ff047221 */ /* 0x000fe20000000000 */
[----:B------:R-:W-:-:S01]  /*3670*/  FADD R3, RZ, R153 ;  /* 0x00000099ff037221 */ /* 0x000fc20000000000 */
[----:B------:R-:W-:Y:S01]  /*3680*/  FADD R2, RZ, R154 ;  /* 0x0000009aff027221 */ /* 0x000fe20000000000 */
[----:B------:R-:W-:-:S01]  /*3690*/  FADD R0, RZ, R155 ;  /* 0x0000009bff007221 */ /* 0x000fc20000000000 */
[----:B0-----:R-:W-:-:S05]  /*36a0*/  FADD R227, RZ, R158 ;  /* 0x0000009effe37221 */ /* 0x001fca0000000000 */
[----:B------:R0:W-:Y:S02]  /*36b0*/  STL [R1+0x8], R227 ;  /* 0x000008e301007387 */ /* 0x0001e40000100800 */
        /* <DEDUP_REMOVED lines=305> */
[----:B------:R0:W-:Y:S04]  /*49d0*/  STL [R1+0x26c], R227 ;  /* 0x00026ce301007387 */ /* 0x0001e80000100800 */
[----:B0-----:R0:W5:Y:S01]  /*49e0*/  LDL.LU R227, [R1+0x288] ;  /* 0x0002880001e37983 */ /* 0x0011620000300800 */
[----:B------:R-:W-:-:S05]  /*49f0*/  UMOV UR6, URZ ;  /* 0x0000003f00067c82 */ /* 0x000fca0008000000 */
.L_x_22:
[----:B------:R-:W-:Y:S01]  /*4a00*/  UIADD3 UR23, UR5, 0x1, URZ ;  /* 0x0000000105177890 */ /* 0x000fe2000fffe03f */
[----:B------:R-:W-:-:S03]  /*4a10*/  UMOV UR8, 0x1 ;  /* 0x0000000100087882 */ /* 0x000fc60000000000 */
[----:B------:R-:W-:-:S04]  /*4a20*/  UISETP.NE.AND UP0, UPT, UR23, 0x4, UPT ;  /* 0x000000041700788c */ /* 0x000fc8000bf05270 */
[----:B------:R-:W-:Y:S02]  /*4a30*/  USEL UR24, URZ, 0x1, UP0 ;  /* 0x000000013f187887 */ /* 0x000fe40008000000 */
[----:B------:R-:W-:Y:S02]  /*4a40*/  USEL UR23, UR23, URZ, UP0 ;  /* 0x0000003f17177287 */ /* 0x000fe40008000000 */
[----:B------:R-:W-:-:S12]  /*4a50*/  ULOP3.LUT UR24, UR4, UR24, URZ, 0x3c, !UPT ;  /* 0x0000001804187292 */ /* 0x000fd8000f8e3c3f */
.L_x_17:
[----:B------:R-:W-:-:S04]  /*4a60*/  UISETP.LT.AND UP0, UPT, UR10, 0x1, UPT ;  /* 0x000000010a00788c */ /* 0x000fc8000bf01270 */
[----:B------:R-:W-:-:S04]  /*4a70*/  USEL UR16, UR10, 0x1, UP0 ;  /* 0x000000010a107887 */ /* 0x000fc80008000000 */
[----:B------:R-:W-:-:S04]  /*4a80*/  UIADD3 UR26, UR10, -UR16, URZ ;  /* 0x800000100a1a7290 */ /* 0x000fc8000fffe03f */
[----:B------:R-:W-:-:S06]  /*4a90*/  UISETP.GE.AND UP0, UPT, UR26, 0x1, UPT ;  /* 0x000000011a00788c */ /* 0x000fcc000bf06270 */
[----:B------:R-:W-:-:S13]  /*4aa0*/  PLOP3.LUT P0, PT, PT, PT, UP0, 0x80, 0x0 ;  /* 0x000000000000781c */ /* 0x000fda0003f0f008 */
[----:B------:R-:W-:Y:S05]  /*4ab0*/  @!P0 BRA `(.L_x_23) ;  /* 0x0000002800088947 */ /* 0x000fea0003800000 */
[----:B------:R-:W-:Y:S01]  /*4ac0*/  UMOV UR25, UR5 ;  /* 0x0000000500197c82 */ /* 0x000fe20008000000 */
[----:B------:R-:W-:-:S05]  /*4ad0*/  ULDC UR27, c[0x0][0x50c] ;  /* 0x00014300001b7ab9 */ /* 0x000fca0000000800 */
.L_x_31:
[----:B------:R-:W-:-:S06]  /*4ae0*/  UISETP.NE.AND UP0, UPT, UR22, 0x3, UPT ;  /* 0x000000031600788c */ /* 0x000fcc000bf05270 */
[----:B------:R-:W-:-:S13]  /*4af0*/  PLOP3.LUT P1, PT, PT, PT, UP0, 0x80, 0x0 ;  /* 0x000000000000781c */ /* 0x000fda0003f2f008 */
[----:B-----5:R-:W-:Y:S05]  /*4b00*/  @!P1 BRA `(.L_x_24) ;  /* 0x0000000000049947 */ /* 0x020fea0003800000 */
[----:B------:R-:W-:Y:S01]  /*4b10*/  BPT.TRAP 0x1 ;  /* 0x000000040000795c */ /* 0x000fe20000300000 */
.L_x_24:
[----:B------:R-:W2:Y:S01]  /*4b20*/  S2UR UR16, SR_CgaCtaId ;  /* 0x00000000001079c3 */ /* 0x000ea20000008800 */
[----:B------:R-:W-:Y:S01]  /*4b30*/  UMOV UR12, 0x400 ;  /* 0x00000400000c7882 */ /* 0x000fe20000000000 */
[----:B------:R-:W-:-:S05]  /*4b40*/  IMAD.U32 R229, RZ, RZ, UR24 ;  /* 0x00000018ffe57e24 */ /* 0x000fca000f8e00ff */
[----:B------:R-:W-:Y:S01]  /*4b50*/  SHF.L.U32 R229, R229, 0x1f, RZ ;  /* 0x0000001fe5e57819 */ /* 0x000fe200000006ff */
[----:B--2---:R-:W-:-:S04]  /*4b60*/  ULEA UR12, UR16, UR12, 0x18 ;  /* 0x0000000c100c7291 */ /* 0x004fc8000f8ec03f */
[----:B------:R-:W-:-:S09]  /*4b70*/  ULEA UR16, UR23, UR12, 0x3 ;  /* 0x0000000c17107291 */ /* 0x000fd2000f8e183f */
[----:B------:R2:W4:Y:S01]  /*4b80*/  SYNCS.PHASECHK.TRANS64.TRYWAIT P0, [UR16], R229 ;  /* 0x000000e5ff0075a7 */ /* 0x0005220008000150 */
[----:B------:R-:W-:Y:S05]  /*4b90*/  @!P1 BRA `(.L_x_25) ;  /* 0x0000000000049947 */ /* 0x000fea0003800000 */
[----:B------:R-:W-:Y:S01]  /*4ba0*/  BPT.TRAP 0x1 ;  /* 0x000000040000795c */ /* 0x000fe20000300000 */
.L_x_25:
[----:B----4-:R-:W-:Y:S05]  /*4bb0*/  @P0 BRA `(.L_x_26) ;  /* 0x0000000000080947 */ /* 0x010fea0003800000 */
[----:B------:R-:W4:Y:S02]  /*4bc0*/  SYNCS.PHASECHK.TRANS64.TRYWAIT P0, [UR16], R229 ;  /* 0x000000e5ff0075a7 */ /* 0x000f240008000150 */
[----:B----4-:R-:W-:Y:S05]  /*4bd0*/  @!P0 BRA `(.L_x_27) ;  /* 0x0000015000648947 */ /* 0x010fea0003800000 */
.L_x_26:
[----:B------:R-:W-:Y:S01]  /*4be0*/  UIADD3 UR16, UR12, 0x20100, URZ ;  /* 0x000201000c107890 */ /* 0x000fe2000fffe03f */
[----:B------:R-:W-:Y:S01]  /*4bf0*/  WARPGROUP.ARRIVE ;  /* 0x00000000000079c5 */ /* 0x000fe20000000000 */
[----:B------:R-:W-:Y:S02]  /*4c00*/  UISETP.NE.AND UP0, UPT, UR7, URZ, UPT ;  /* 0x0000003f0700728c */ /* 0x000fe4000bf05270 */
[----:B------:R-:W-:Y:S02]  /*4c10*/  USHF.R.U32.HI UR16, URZ, 0x4, UR16 ;  /* 0x000000043f107899 */ /* 0x000fe40008011610 */
[----:B------:R-:W-:Y:S02]  /*4c20*/  USEL UR8, UR8, URZ, !UP0 ;  /* 0x0000003f08087287 */ /* 0x000fe4000c000000 */
[----:B------:R-:W-:Y:S02]  /*4c30*/  ULOP3.LUT UR16, UR16, 0x3fff, URZ, 0xc0, !UPT ;  /* 0x00003fff10107892 */ /* 0x000fe4000f8ec03f */
[----:B------:R-:W-:-:S02]  /*4c40*/  UISETP.NE.U32.AND UP0, UPT, UR8, URZ, UPT ;  /* 0x0000003f0800728c */ /* 0x000fc4000bf05070 */
[----:B------:R-:W-:Y:S02]  /*4c50*/  ULOP3.LUT UR7, UR11, 0x10000, URZ, 0xfc, !UPT ;  /* 0x000100000b077892 */ /* 0x000fe4000f8efc3f */
[----:B------:R-:W-:Y:S02]  /*4c60*/  ULOP3.LUT UR8, UR16, 0x10000, URZ, 0xfc, !UPT ;  /* 0x0001000010087892 */ /* 0x000fe4000f8efc3f */
[----:B------:R-:W-:Y:S02]  /*4c70*/  ULEA UR7, UR23, UR7, 0xb ;  /* 0x0000000717077291 */ /* 0x000fe4000f8e583f */
[----:B------:R-:W-:Y:S01]  /*4c80*/  UIMAD UR8, UR23, 0x600, UR8 ;  /* 0x00000600170878a4 */ /* 0x000fe2000f8e0208 */
[----:B------:R-:W-:Y:S01]  /*4c90*/  UMOV UR17, 0x40000040 ;  /* 0x4000004000117882 */ /* 0x000fe20000000000 */
[----:B------:R-:W-:Y:S01]  /*4ca0*/  UMOV UR19, 0x40000040 ;  /* 0x4000004000137882 */ /* 0x000fe20000000000 */
[----:B------:R-:W-:Y:S02]  /*4cb0*/  UIADD3 UR6, UR6, 0x4, URZ ;  /* 0x0000000406067890 */ /* 0x000fe4000fffe03f */
[----:B------:R-:W-:-:S02]  /*4cc0*/  UMOV UR16, UR7 ;  /* 0x0000000700107c82 */ /* 0x000fc40008000000 */
[----:B------:R-:W-:Y:S02]  /*4cd0*/  UMOV UR18, UR8 ;  /* 0x0000000800127c82 */ /* 0x000fe40008000000 */
[----:B------:R-:W-:Y:S01]  /*4ce0*/  QGMMA.64x192x32.F32.E4M3.E4M3 R120, gdesc[UR16], R120, UP0 ;  /* 0x02e00000107879f3 */ /* 0x000fe2000bf00878 */
[----:B------:R-:W-:Y:S01]  /*4cf0*/  UIADD3 UR16, UR7, 0x400, URZ ;  /* 0x0000040007107890 */ /* 0x000fe2000fffe03f */
[----:B------:R-:W-:-:S15]  /*4d00*/  UMOV UR17, 0x40000040 ;  /* 0x4000004000117882 */ /* 0x000fde0000000000 */
[----:B------:R-:W-:-:S03]  /*4d10*/  NOP ;  /* 0x0000000000007918 */ /* 0x000fc60000000000 */
[----:B------:R-:W-:Y:S01]  /*4d20*/  QGMMA.64x192x32.F32.E4M3.E4M3 R24, gdesc[UR16], R24, UP0 ;  /* 0x02e00000101879f3 */ /* 0x000fe2000bf00818 */
[----:B------:R-:W-:Y:S02]  /*4d30*/  UIADD3 UR16, UR7, 0x2, URZ ;  /* 0x0000000207107890 */ /* 0x000fe4000fffe03f */
[----:B------:R-:W-:Y:S01]  /*4d40*/  UIADD3 UR18, UR8, 0x2, URZ ;  /* 0x0000000208127890 */ /* 0x000fe2000fffe03f */
[----:B------:R-:W-:Y:S01]  /*4d50*/  UMOV UR17, 0x40000040 ;  /* 0x4000004000117882 */ /* 0x000fe20000000000 */
[----:B------:R-:W-:Y:S01]  /*4d60*/  UMOV UR19, 0x40000040 ;  /* 0x4000004000137882 */ /* 0x000fe20000000000 */
[----:B------:R-:W-:-:S14]  /*4d70*/  UISETP.NE.AND UP0, UPT, UR6, UR27, UPT ;  /* 0x0000001b0600728c */ /* 0x000fdc000bf05270 */
[----:B------:R-:W-:Y:S01]  /*4d80*/  QGMMA.64x192x32.F32.E4M3.E4M3 R120, gdesc[UR16], R120 ;  /* 0x02e00000107879f3 */ /* 0x000fe20008700878 */
[----:B------:R-:W-:Y:S01]  /*4d90*/  UIADD3 UR16, UR7, 0x402, URZ ;  /* 0x0000040207107890 */ /* 0x000fe2000fffe03f */
[----:B------:R-:W-:-:S15]  /*4da0*/  UMOV UR17, 0x40000040 ;  /* 0x4000004000117882 */ /* 0x000fde0000000000 */
[----:B------:R-:W-:-:S03]  /*4db0*/  NOP ;  /* 0x0000000000007918 */ /* 0x000fc60000000000 */
[----:B------:R-:W-:Y:S01]  /*4dc0*/  QGMMA.64x192x32.F32.E4M3.E4M3 R24, gdesc[UR16], R24 ;  /* 0x02e00000101879f3 */ /* 0x000fe20008700818 */
[----:B------:R-:W-:Y:S02]  /*4dd0*/  UIADD3 UR16, UR7, 0x4, URZ ;  /* 0x0000000407107890 */ /* 0x000fe4000fffe03f */
[----:B------:R-:W-:Y:S01]  /*4de0*/  UIADD3 UR18, UR8, 0x4, URZ ;  /* 0x0000000408127890 */ /* 0x000fe2000fffe03f */
[----:B------:R-:W-:Y:S01]  /*4df0*/  UMOV UR17, 0x40000040 ;  /* 0x4000004000117882 */ /* 0x000fe20000000000 */
[----:B------:R-:W-:-:S15]  /*4e00*/  UMOV UR19, 0x40000040 ;  /* 0x4000004000137882 */ /* 0x000fde0000000000 */
        /* <DEDUP_REMOVED lines=11> */
[----:B------:R-:W-:Y:S01]  /*4ec0*/  UMOV UR17, 0x40000040 ;  /* 0x4000004000117882 */ /* 0x000fe20000000000 */
[----:B------:R-:W-:-:S06]  /*4ed0*/  USEL UR7, URZ, 0x1, UP0 ;  /* 0x000000013f077887 */ /* 0x000fcc0008000000 */
[----:B------:R-:W-:-:S11]  /*4ee0*/  ISETP.NE.AND P0, PT, RZ, UR7, PT ;  /* 0x00000007ff007c0c */ /* 0x000fd6000bf05270 */
[----:B------:R-:W-:Y:S03]  /*4ef0*/  QGMMA.64x192x32.F32.E4M3.E4M3 R24, gdesc[UR16], R24, gsb0 ;  /* 0x02e00000101879f3 */ /* 0x000fe60008000818 */
[----:B------:R-:W-:Y:S02]  /*4f00*/  WARPGROUP.DEPBAR.LE gsb0, 0x1 ;  /* 0x00008000000079c5 */ /* 0x000fe40000010100 */
[----:B------:R-:W-:Y:S05]  /*4f10*/  @!P0 BRA `(.L_x_28) ;  /* 0x0000002000708947 */ /* 0x000fea0003800000 */
[----:B------:R-:W-:Y:S02]  /*4f20*/  WARPGROUP.DEPBAR.LE gsb0, 0x0 ;  /* 0x00008000000079c5 */ /* 0x000fe40000010000 */
[----:B-----5:R-:W-:-:S01]  /*4f30*/  FADD R227, R121, R227 ;  /* 0x000000e379e37221 */ /* 0x020fc20000000000 */
[----:B------:R-:W-:Y:S01]  /*4f40*/  FADD R226, R122, R226 ;  /* 0x000000e27ae27221 */ /* 0x000fe20000000000 */
[----:B------:R-:W-:-:S01]  /*4f50*/  FADD R225, R123, R225 ;  /* 0x000000e17be17221 */ /* 0x000fc20000000000 */
[----:B------:R-:W-:Y:S01]  /*4f60*/  FADD R224, R124, R224 ;  /* 0x000000e07ce07221 */ /* 0x000fe20000000000 */
[----:B------:R-:W-:-:S01]  /*4f70*/  FADD R223, R125, R223 ;  /* 0x000000df7ddf7221 */ /* 0x000fc20000000000 */
[----:B------:R4:W-:Y:S01]  /*4f80*/  STL [R1+0x288], R227 ;  /* 0x000288e301007387 */ /* 0x0009e20000100800 */
[----:B------:R-:W-:-:S01]  /*4f90*/  FADD R222, R126, R222 ;  /* 0x000000de7ede7221 */ /* 0x000fc20000000000 */
[----:B------:R-:W-:Y:S01]  /*4fa0*/  FADD R221, R127, R221 ;  /* 0x000000dd7fdd7221 */ /* 0x000fe20000000000 */
[----:B------:R-:W-:-:S01]  /*4fb0*/  FADD R220, R128, R220 ;  /* 0x000000dc80dc7221 */ /* 0x000fc20000000000 */
[----:B------:R-:W-:Y:S01]  /*4fc0*/  FADD R219, R129, R219 ;  /* 0x000000db81db7221 */ /* 0x000fe20000000000 */
[----:B------:R-:W-:-:S01]  /*4fd0*/  FADD R218, R130, R218 ;  /* 0x000000da82da7221 */ /* 0x000fc20000000000 */
[----:B------:R-:W-:Y:S01]  /*4fe0*/  FADD R217, R131, R217 ;  /* 0x000000d983d97221 */ /* 0x000fe20000000000 */
[----:B------:R-:W-:-:S01]  /*4ff0*/  FADD R216, R132, R216 ;  /* 0x000000d884d87221 */ /* 0x000fc20000000000 */
[----:B------:R-:W-:Y:S01]  /*5000*/  FADD R23, R133, R23 ;  /* 0x0000001785177221 */ /* 0x000fe20000000000 */
[----:B------:R-:W-:-:S01]  /*5010*/  FADD R22, R134, R22 ;  /* 0x0000001686167221 */ /* 0x000fc20000000000 */
[----:B----4-:R-:W4:Y:S01]  /*5020*/  LDL.LU R227, [R1+0x8] ;  /* 0x0000080001e37983 */ /* 0x010f220000300800 */
[----:B------:R-:W-:-:S01]  /*5030*/  FADD R21, R135, R21 ;  /* 0x0000001587157221 */ /* 0x000fc20000000000 */
[----:B------:R-:W-:Y:S01]  /*5040*/  FADD R20, R136, R20 ;  /* 0x0000001488147221 */ /* 0x000fe20000000000 */
[----:B------:R-:W-:-:S01]  /*5050*/  FADD R19, R137, R19 ;  /* 0x0000001389137221 */ /* 0x000fc20000000000 */
[----:B------:R0:W-:Y:S01]  /*5060*/  STL [R1+0x28c], R226 ;  /* 0x00028ce201007387 */ /* 0x0001e20000100800 */
[----:B------:R-:W-:-:S03]  /*5070*/  FADD R228, R120, R228 ;  /* 0x000000e478e47221 */ /* 0x000fc60000000000 */
[----:B0-----:R-:W2:Y:S04]  /*5080*/  LDL.LU R226, [R1+0x4] ;  /* 0x0000040001e27983 */ /* 0x001ea80000300800 */
[----:B------:R0:W-:Y:S04]  /*5090*/  STL [R1+0x290], R225 ;  /* 0x000290e101007387 */ /* 0x0001e80000100800 */
[----:B0-----:R-:W3:Y:S04]  /*50a0*/  LDL.LU R225, [R1] ;  /* 0x0000000001e17983 */ /* 0x001ee80000300800 */
[----:B------:R-:W-:Y:S04]  /*50b0*/  STL [R1+0x294], R224 ;  /* 0x000294e001007387 */ /* 0x000fe80000100800 */
        /* <DEDUP_REMOVED lines=12> */
[----:B------:R-:W-:Y:S01]  /*5180*/  STL [R1+0x2c8], R19 ;  /* 0x0002c81301007387 */ /* 0x000fe20000100800 */
[----:B----4-:R-:W-:-:S05]  /*5190*/  FADD R227, R158, R227 ;  /* 0x000000e39ee37221 */ /* 0x010fca0000000000 */
[----:B------:R0:W-:Y:S01]  /*51a0*/  STL [R1+0x8], R227 ;  /* 0x000008e301007387 */ /* 0x0001e20000100800 */
[----:B--2---:R-:W-:-:S01]  /*51b0*/  FADD R226, R157, R226 ;  /* 0x000000e29de27221 */ /* 0x004fc20000000000 */
[----:B---3--:R-:W-:-:S05]  /*51c0*/  FADD R225, R156, R225 ;  /* 0x000000e19ce17221 */ /* 0x008fca0000000000 */
[----:B------:R-:W-:Y:S04]  /*51d0*/  STL [R1], R225 ;  /* 0x000000e101007387 */ /* 0x000fe80000100800 */
[----:B0-----:R-:W2:Y:S04]  /*51e0*/  LDL.LU R227, [R1+0xc] ;  /* 0x00000c0001e37983 */ /* 0x001ea80000300800 */
[----:B------:R0:W-:Y:S04]  /*51f0*/  STL [R1+0x4], R226 ;  /* 0x000004e201007387 */ /* 0x0001e80000100800 */
[----:B0-----:R-:W3:Y:S04]  /*5200*/  LDL.LU R226, [R1+0x10] ;  /* 0x0000100001e27983 */ /* 0x001ee80000300800 */
[----:B------:R-:W4:Y:S04]  /*5210*/  LDL.LU R225, [R1+0x14] ;  /* 0x0000140001e17983 */ /* 0x000f280000300800 */
        /* <DEDUP_REMOVED lines=13> */
[----:B------:R-:W4:Y:S01]  /*52f0*/  LDL.LU R19, [R1+0x4c] ;  /* 0x00004c0001137983 */ /* 0x000f220000300800 */
[----:B--2---:R-:W-:-:S05]  /*5300*/  FADD R227, R159, R227 ;  /* 0x000000e39fe37221 */ /* 0x004fca0000000000 */
[----:B------:R0:W-:Y:S01]  /*5310*/  STL [R1+0xc], R227 ;  /* 0x00000ce301007387 */ /* 0x0001e20000100800 */
[----:B---3--:R-:W-:-:S01]  /*5320*/  FADD R226, R160, R226 ;  /* 0x000000e2a0e27221 */ /* 0x008fc20000000000 */
[----:B----4-:R-:W-:-:S04]  /*5330*/  FADD R225, R161, R225 ;  /* 0x000000e1a1e17221 */ /* 0x010fc80000000000 */
[----:B------:R2:W-:Y:S01]  /*5340*/  STL [R1+0x10], R226 ;  /* 0x000010e201007387 */ /* 0x0005e20000100800 */
[----:B------:R-:W-:-:S03]  /*5350*/  FADD R224, R162, R224 ;  /* 0x000000e0a2e07221 */ /* 0x000fc60000000000 */
        /* <DEDUP_REMOVED lines=24> */
[----:B0-----:R-:W4:Y:S01]  /*54e0*/  LDL.LU R227, [R1+0x50] ;  /* 0x0000500001e37983 */ /* 0x001f220000300800 */
[----:B------:R-:W-:-:S03]  /*54f0*/  FADD R19, R175, R19 ;  /* 0x00000013af137221 */ /* 0x000fc60000000000 */
[----:B------:R0:W-:Y:S04]  /*5500*/  STL [R1+0x44], R21 ;  /* 0x0000441501007387 */ /* 0x0001e80000100800 */
[----:B--2---:R-:W2:Y:S04]  /*5510*/  LDL.LU R226, [R1+0x54] ;  /* 0x0000540001e27983 */ /* 0x004ea80000300800 */
[----:B------:R0:W-:Y:S04]  /*5520*/  STL [R1+0x48], R20 ;  /* 0x0000481401007387 */ /* 0x0001e80000100800 */
[----:B---3--:R-:W3:Y:S04]  /*5530*/  LDL.LU R225, [R1+0x58] ;  /* 0x0000580001e17983 */ /* 0x008ee80000300800 */
[----:B------:R0:W-:Y:S04]  /*5540*/  STL [R1+0x4c], R19 ;  /* 0x00004c1301007387 */ /* 0x0001e80000100800 */
[----:B----4-:R-:W4:Y:S04]  /*5550*/  LDL.LU R224, [R1+0x5c] ;  /* 0x00005c0001e07983 */ /* 0x010f280000300800 */
[----:B-1----:R-:W4:Y:S04]  /*5560*/  LDL.LU R223, [R1+0x60] ;  /* 0x0000600001df7983 */ /* 0x002f280000300800 */
        /* <DEDUP_REMOVED lines=9> */
[----:B0-----:R-:W4:Y:S04]  /*5600*/  LDL.LU R21, [R1+0x88] ;  /* 0x0000880001157983 */ /* 0x001f280000300800 */
[----:B------:R-:W4:Y:S04]  /*5610*/  LDL.LU R20, [R1+0x8c] ;  /* 0x00008c0001147983 */ /* 0x000f280000300800 */
[----:B------:R-:W4:Y:S01]  /*5620*/  LDL.LU R19, [R1+0x90] ;  /* 0x0000900001137983 */ /* 0x000f220000300800 */
[----:B------:R-:W-:-:S01]  /*5630*/  FADD R227, R176, R227 ;  /* 0x000000e3b0e37221 */ /* 0x000fc20000000000 */
[----:B--2---:R-:W-:-:S04]  /*5640*/  FADD R226, R177, R226 ;  /* 0x000000e2b1e27221 */ /* 0x004fc80000000000 */
[----:B------:R0:W-:Y:S01]  /*5650*/  STL [R1+0x50], R227 ;  /* 0x000050e301007387 */ /* 0x0001e20000100800 */
[----:B---3--:R-:W-:-:S03]  /*5660*/  FADD R225, R178, R225 ;  /* 0x000000e1b2e17221 */ /* 0x008fc60000000000 */
[----:B------:R1:W-:Y:S01]  /*5670*/  STL [R1+0x54], R226 ;  /* 0x000054e201007387 */ /* 0x0003e20000100800 */
[----:B----4-:R-:W-:-:S03]  /*5680*/  FADD R224, R179, R224 ;  /* 0x000000e0b3e07221 */ /* 0x010fc60000000000 */
        /* <DEDUP_REMOVED lines=27> */
[----:B-1----:R-:W4:Y:S04]  /*5840*/  LDL.LU R226, [R1+0x98] ;  /* 0x0000980001e27983 */ /* 0x002f280000300800 */
[----:B------:R1:W-:Y:S04]  /*5850*/  STL [R1+0x8c], R20 ;  /* 0x00008c1401007387 */ /* 0x0003e80000100800 */
[----:B--2---:R-:W2:Y:S04]  /*5860*/  LDL.LU R225, [R1+0x9c] ;  /* 0x00009c0001e17983 */ /* 0x004ea80000300800 */
[----:B------:R1:W-:Y:S04]  /*5870*/  STL [R1+0x90], R19 ;  /* 0x0000901301007387 */ /* 0x0003e80000100800 */
[----:B---3--:R-:W3:Y:S04]  /*5880*/  LDL.LU R224, [R1+0xa0] ;  /* 0x0000a00001e07983 */ /* 0x008ee80000300800 */
[----:B----4-:R-:W4:Y:S04]  /*5890*/  LDL.LU R223, [R1+0xa4] ;  /* 0x0000a40001df7983 */ /* 0x010f280000300800 */
        /* <DEDUP_REMOVED lines=10> */
[----:B-1----:R-:W4:Y:S04]  /*5940*/  LDL.LU R20, [R1+0xd0] ;  /* 0x0000d00001147983 */ /* 0x002f280000300800 */
[----:B------:R-:W4:Y:S01]  /*5950*/  LDL.LU R19, [R1+0xd4] ;  /* 0x0000d40001137983 */ /* 0x000f220000300800 */
[----:B------:R-:W-:-:S01]  /*5960*/  FADD R227, R193, R227 ;  /* 0x000000e3c1e37221 */ /* 0x000fc20000000000 */
[----:B------:R-:W-:-:S04]  /*5970*/  FADD R226, R194, R226 ;  /* 0x000000e2c2e27221 */ /* 0x000fc80000000000 */
[----:B------:R0:W-:Y:S01]  /*5980*/  STL [R1+0x94], R227 ;  /* 0x000094e301007387 */ /* 0x0001e20000100800 */
[----:B--2---:R-:W-:-:S03]  /*5990*/  FADD R225, R195, R225 ;  /* 0x000000e1c3e17221 */ /* 0x004fc60000000000 */
        /* <DEDUP_REMOVED lines=253> */
[----:B------:R-:W-:Y:S01]  /*6970*/  STL [R1+0x1e8], R227 ;  /* 0x0001e8e301007387 */ /* 0x000fe20000100800 */
[----:B--2---:R-:W-:-:S03]  /*6980*/  FADD R225, R88, R225 ;  /* 0x000000e158e17221 */ /* 0x004fc60000000000 */
[----:B------:R-:W-:Y:S01]  /*6990*/  STL [R1+0x1ec], R226 ;  /* 0x0001ece201007387 */ /* 0x000fe20000100800 */
[----:B---3--:R-:W-:-:S03]  /*69a0*/  FADD R224, R89, R224 ;  /* 0x000000e059e07221 */ /* 0x008fc60000000000 */
[----:B------:R-:W-:Y:S01]  /*69b0*/  STL [R1+0x1f0], R225 ;  /* 0x0001f0e101007387 */ /* 0x000fe20000100800 */
[----:B----4-:R-:W-:-:S03]  /*69c0*/  FADD R223, R90, R223 ;  /* 0x000000df5adf7221 */ /* 0x010fc60000000000 */
[----:B------:R-:W-:Y:S01]  /*69d0*/  STL [R1+0x1f4], R224 ;  /* 0x0001f4e001007387 */ /* 0x000fe20000100800 */
[----:B------:R-:W-:-:S03]  /*69e0*/  FADD R222, R91, R222 ;  /* 0x000000de5bde7221 */ /* 0x000fc60000000000 */
        /* <DEDUP_REMOVED lines=19> */
[----:B------:R-:W-:-:S01]  /*6b20*/  FADD R20, R101, R20 ;  /* 0x0000001465147221 */ /* 0x000fc20000000000 */
[----:B------:R-:W-:-:S05]  /*6b30*/  FADD R19, R102, R19 ;  /* 0x0000001366137221 */ /* 0x000fca0000000000 */
[----:B------:R0:W-:Y:S04]  /*6b40*/  STL [R1+0x228], R19 ;  /* 0x0002281301007387 */ /* 0x0001e80000100800 */
[----:B------:R-:W-:Y:S04]  /*6b50*/  STL [R1+0x220], R21 ;  /* 0x0002201501007387 */ /* 0x000fe80000100800 */
        /* <DEDUP_REMOVED lines=20> */
[----:B---3--:R-:W-:-:S03]  /*6ca0*/  FADD R20, R104, R20 ;  /* 0x0000001468147221 */ /* 0x008fc60000000000 */
[----:B0-----:R0:W5:Y:S01]  /*6cb0*/  LDL.LU R19, [R1+0x2c8] ;  /* 0x0002c80001137983 */ /* 0x0011620000300800 */
[----:B----4-:R-:W-:-:S03]  /*6cc0*/  FADD R21, R105, R21 ;  /* 0x0000001569157221 */ /* 0x010fc60000000000 */
[----:B------:R1:W-:Y:S01]  /*6cd0*/  STL [R1+0x230], R20 ;  /* 0x0002301401007387 */ /* 0x0003e20000100800 */
[----:B------:R-:W-:-:S01]  /*6ce0*/  FADD R22, R106, R22 ;  /* 0x000000166a167221 */ /* 0x000fc20000000000 */
[----:B------:R-:W-:Y:S02]  /*6cf0*/  FADD R23, R107, R23 ;  /* 0x000000176b177221 */ /* 0x000fe40000000000 */
[----:B-1----:R0:W5:Y:S01]  /*6d00*/  LDL.LU R20, [R1+0x2c4] ;  /* 0x0002c40001147983 */ /* 0x0021620000300800 */
[----:B------:R-:W-:-:S03]  /*6d10*/  FADD R216, R108, R216 ;  /* 0x000000d86cd87221 */ /* 0x000fc60000000000 */
[----:B------:R1:W-:Y:S01]  /*6d20*/  STL [R1+0x234], R21 ;  /* 0x0002341501007387 */ /* 0x0003e20000100800 */
[----:B------:R-:W-:-:S01]  /*6d30*/  FADD R217, R109, R217 ;  /* 0x000000d96dd97221 */ /* 0x000fc20000000000 */
[----:B------:R-:W-:Y:S02]  /*6d40*/  FADD R218, R110, R218 ;  /* 0x000000da6eda7221 */ /* 0x000fe40000000000 */
[----:B-1----:R0:W5:Y:S04]  /*6d50*/  LDL.LU R21, [R1+0x2c0] ;  /* 0x0002c00001157983 */ /* 0x0021680000300800 */
[----:B------:R1:W-:Y:S01]  /*6d60*/  STL [R1+0x238], R22 ;  /* 0x0002381601007387 */ /* 0x0003e20000100800 */
[----:B------:R-:W-:-:S01]  /*6d70*/  FADD R219, R111, R219 ;  /* 0x000000db6fdb7221 */ /* 0x000fc20000000000 */
[----:B------:R-:W-:-:S02]  /*6d80*/  FADD R220, R112, R220 ;  /* 0x000000dc70dc7221 */ /* 0x000fc40000000000 */
[----:B-1----:R0:W5:Y:S04]  /*6d90*/  LDL.LU R22, [R1+0x2bc] ;  /* 0x0002bc0001167983 */ /* 0x0021680000300800 */
[----:B------:R1:W-:Y:S01]  /*6da0*/  STL [R1+0x23c], R23 ;  /* 0x00023c1701007387 */ /* 0x0003e20000100800 */
[----:B------:R-:W-:-:S01]  /*6db0*/  FADD R221, R113, R221 ;  /* 0x000000dd71dd7221 */ /* 0x000fc20000000000 */
[----:B------:R-:W-:Y:S02]  /*6dc0*/  FADD R222, R114, R222 ;  /* 0x000000de72de7221 */ /* 0x000fe40000000000 */
[----:B-1----:R0:W5:Y:S04]  /*6dd0*/  LDL.LU R23, [R1+0x2b8] ;  /* 0x0002b80001177983 */ /* 0x0021680000300800 */
[----:B------:R1:W-:Y:S01]  /*6de0*/  STL [R1+0x240], R216 ;  /* 0x000240d801007387 */ /* 0x0003e20000100800 */
[----:B------:R-:W-:-:S03]  /*6df0*/  FADD R223, R115, R223 ;  /* 0x000000df73df7221 */ /* 0x000fc60000000000 */
        /* <DEDUP_REMOVED lines=13> */
[----:B------:R1:W-:Y:S04]  /*6ed0*/  STL [R1+0x254], R221 ;  /* 0x000254dd01007387 */ /* 0x0003e80000100800 */
        /* <DEDUP_REMOVED lines=12> */
[----:B-1----:R0:W5:Y:S01]  /*6fa0*/  LDL.LU R227, [R1+0x288] ;  /* 0x0002880001e37983 */ /* 0x0021620000300800 */
        /* <DEDUP_REMOVED lines=18> */
[----:B0-----:R-:W-:-:S06]  /*70d0*/  UMOV UR6, URZ ;  /* 0x0000003f00067c82 */ /* 0x001fcc0008000000 */
.L_x_28:
[----:B------:R-:W-:Y:S05]  /*70e0*/  @!P1 BRA `(.L_x_29) ;  /* 0x0000000000049947 */ /* 0x000fea0003800000 */
[----:B------:R-:W-:Y:S01]  /*70f0*/  BPT.TRAP 0x1 ;  /* 0x000000040000795c */ /* 0x000fe20000300000 */
.L_x_29:
[----:B------:R4:W-:Y:S04]  /*7100*/  STL [R1+0x28c], R2 ;  /* 0x00028c0201007387 */ /* 0x0009e80000100800 */
[----:B----4-:R-:W4:Y:S04]  /*7110*/  LDL R2, [R1+0x270] ;  /* 0x0002700001027983 */ /* 0x010f280000100800 */
[----:B-----5:R0:W-:Y:S04]  /*7120*/  STL [R1+0x288], R0 ;  /* 0x0002880001007387 */ /* 0x0201e80000100800 */
[----:B0-----:R-:W3:Y:S01]  /*7130*/  LDL R0, [R1+0x274] ;  /* 0x0002740001007983 */ /* 0x001ee20000100800 */
[----:B--2---:R-:W-:Y:S01]  /*7140*/  IMAD.U32 R229, RZ, RZ, UR25 ;  /* 0x00000019ffe57e24 */ /* 0x004fe2000f8e00ff */
[----:B----4-:R-:W-:-:S02]  /*7150*/  ISETP.NE.AND P0, PT, R2, RZ, PT ;  /* 0x000000ff0200720c */ /* 0x010fc40003f05270 */
[----:B------:R0:W5:Y:S11]  /*7160*/  LDL.LU R2, [R1+0x28c] ;  /* 0x00028c0001027983 */ /* 0x0001760000300800 */
[----:B------:R-:W-:-:S05]  /*7170*/  @P0 LEA R229, R229, UR12, 0x3 ;  /* 0x0000000ce5e50c11 */ /* 0x000fca000f8e18ff */
[----:B------:R-:W-:-:S05]  /*7180*/  @P0 VIADD R229, R229, 0x20 ;  /* 0x00000020e5e50836 */ /* 0x000fca0000000000 */
[----:B---3--:R-:W-:Y:S02]  /*7190*/  @P0 PRMT R229, R0, 0x654, R229 ;  /* 0x0000065400e50816 */ /* 0x008fe400000000e5 */
[----:B------:R0:W5:Y:S01]  /*71a0*/  LDL.LU R0, [R1+0x288] ;  /* 0x0002880001007983 */ /* 0x0001620000300800 */
[----:B------:R-:W-:Y:S01]  /*71b0*/  UISETP.GT.U32.AND UP0, UPT, UR13, 0x1, UPT ;  /* 0x000000010d00788c */ /* 0x000fe2000bf04070 */
[----:B------:R0:W-:Y:S05]  /*71c0*/  @P0 SYNCS.ARRIVE.TRANS64.RED.A1T0 RZ, [R229+URZ], RZ ;  /* 0x000000ffe5ff09a7 */ /* 0x0001ea000810043f */
[----:B------:R-:W-:-:S13]  /*71d0*/  PLOP3.LUT P0, PT, PT, PT, UP0, 0x80, 0x0 ;  /* 0x000000000000781c */ /* 0x000fda0003f0f008 */
[----:B0-----:R-:W-:Y:S05]  /*71e0*/  @P0 BRA `(.L_x_30) ;  /* 0x0000000000040947 */ /* 0x001fea0003800000 */
[----:B------:R-:W-:Y:S01]  /*71f0*/  BPT.TRAP 0x1 ;  /* 0x000000040000795c */ /* 0x000fe20000300000 */
.L_x_30:
[----:B------:R-:W-:Y:S02]  /*7200*/  UISETP.GT.AND UP2, UPT, UR26, 0x1, UPT ;  /* 0x000000011a00788c */ /* 0x000fe4000bf44270 */
[----:B------:R-:W-:Y:S02]  /*7210*/  UIADD3 UR23, UR23, 0x1, URZ ;  /* 0x0000000117177890 */ /* 0x000fe4000fffe03f */
[----:B------:R-:W-:Y:S02]  /*7220*/  UIADD3 UR25, UR25, 0x1, URZ ;  /* 0x0000000119197890 */ /* 0x000fe4000fffe03f */
[----:B------:R-:W-:Y:S01]  /*7230*/  PLOP3.LUT P0, PT, PT, PT, UP2, 0x80, 0x0 ;  /* 0x000000000000781c */ /* 0x000fe20003f0f028 */
[----:B------:R-:W-:Y:S02]  /*7240*/  UISETP.NE.AND UP0, UPT, UR23, 0x4, UPT ;  /* 0x000000041700788c */ /* 0x000fe4000bf05270 */
[----:B------:R-:W-:Y:S02]  /*7250*/  UIADD3 UR16, UR26, -0x1, URZ ;  /* 0xffffffff1a107890 */ /* 0x000fe4000fffe03f */
[----:B------:R-:W-:-:S02]  /*7260*/  USEL UR8, URZ, 0x1, UP0 ;  /* 0x000000013f087887 */ /* 0x000fc40008000000 */
[----:B------:R-:W-:Y:S02]  /*7270*/  UISETP.NE.AND UP1, UPT, UR25, 0x4, UPT ;  /* 0x000000041900788c */ /* 0x000fe4000bf25270 */
[----:B------:R-:W-:Y:S02]  /*7280*/  ULOP3.LUT UR24, UR24, UR8, URZ, 0x3c, !UPT ;  /* 0x0000000818187292 */ /* 0x000fe4000f8e3c3f */
[----:B------:R-:W-:Y:S02]  /*7290*/  USEL UR23, UR23, URZ, UP0 ;  /* 0x0000003f17177287 */ /* 0x000fe40008000000 */
[----:B------:R-:W-:Y:S01]  /*72a0*/  USEL UR25, UR25, URZ, UP1 ;  /* 0x0000003f19197287 */ /* 0x000fe20008800000 */
[----:B------:R-:W-:Y:S01]  /*72b0*/  UMOV UR8, 0x1 ;  /* 0x0000000100087882 */ /* 0x000fe20000000000 */
[----:B------:R-:W-:Y:S01]  /*72c0*/  UMOV UR26, UR16 ;  /* 0x00000010001a7c82 */ /* 0x000fe20008000000 */
[----:B------:R-:W-:Y:S09]  /*72d0*/  @P0 BRA `(.L_x_31) ;  /* 0xffffffd800000947 */ /* 0x000ff2000383ffff */
.L_x_23:
[----:B------:R-:W-:-:S04]  /*72e0*/  UISETP.NE.AND UP0, UPT, UR6, URZ, UPT ;  /* 0x0000003f0600728c */ /* 0x000fc8000bf05270 */
[----:B------:R-:W-:-:S06]  /*72f0*/  USEL UR6, URZ, 0x1, !UP0 ;  /* 0x000000013f067887 */ /* 0x000fcc000c000000 */
[----:B------:R-:W-:-:S13]  /*7300*/  ISETP.NE.AND P0, PT, RZ, UR6, PT ;  /* 0x00000006ff007c0c */ /* 0x000fda000bf05270 */
[----:B------:R-:W-:Y:S05]  /*7310*/  @!P0 BRA `(.L_x_32) ;  /* 0x0000002000dc8947 */ /* 0x000fea0003800000 */
[----:B------:R-:W-:Y:S02]  /*7320*/  WARPGROUP.DEPBAR.LE gsb0, 0x0 ;  /* 0x00008000000079c5 */ /* 0x000fe40000010000 */
[----:B-----5:R-:W-:Y:S01]  /*7330*/  FADD R227, R121, R227 ;  /* 0x000000e379e37221 */ /* 0x020fe20000000000 */
[----:B------:R-:W-:Y:S01]  /*7340*/  FADD R226, R122, R226 ;  /* 0x000000e27ae27221 */ /* 0x000fe20000000000 */
[----:B------:R-:W-:Y:S01]  /*7350*/  FADD R225, R123, R225 ;  /* 0x000000e17be17221 */ /* 0x000fe20000000000 */
[----:B------:R-:W-:Y:S01]  /*7360*/  FADD R224, R124, R224 ;  /* 0x000000e07ce07221 */ /* 0x000fe20000000000 */
[----:B------:R-:W-:Y:S01]  /*7370*/  FADD R223, R125, R223 ;  /* 0x000000df7ddf7221 */ /* 0x000fe20000000000 */
[----:B------:R2:W-:Y:S01]  /*7380*/  STL [R1+0x288], R227 ;  /* 0x000288e301007387 */ /* 0x0005e20000100800 */
[----:B------:R-:W-:Y:S01]  /*7390*/  FADD R222, R126, R222 ;  /* 0x000000de7ede7221 */ /* 0x000fe20000000000 */
        /* <DEDUP_REMOVED lines=8> */
[----:B--2---:R-:W2:Y:S01]  /*7420*/  LDL.LU R227, [R1] ;  /* 0x0000000001e37983 */ /* 0x004ea20000300800 */
[----:B------:R-:W-:Y:S01]  /*7430*/  FADD R21, R135, R21 ;  /* 0x0000001587157221 */ /* 0x000fe20000000000 */
[----:B------:R-:W-:Y:S01]  /*7440*/  FADD R20, R136, R20 ;  /* 0x0000001488147221 */ /* 0x000fe20000000000 */
[----:B------:R-:W-:Y:S01]  /*7450*/  FADD R19, R137, R19 ;  /* 0x0000001389137221 */ /* 0x000fe20000000000 */
[----:B------:R-:W-:Y:S01]  /*7460*/  STL [R1+0x28c], R226 ;  /* 0x00028ce201007387 */ /* 0x000fe20000100800 */
        /* <DEDUP_REMOVED lines=43> */
[----:B------:R4:W-:Y:S04]  /*7720*/  STL [R1+0x300], R5 ;  /* 0x0003000501007387 */ /* 0x0009e80000100800 */
[----:B----4-:R-:W4:Y:S04]  /*7730*/  LDL.LU R5, [R1+0x4] ;  /* 0x0000040001057983 */ /* 0x010f280000300800 */
[----:B------:R-:W3:Y:S04]  /*7740*/  LDL.LU R6, [R1+0x8] ;  /* 0x0000080001067983 */ /* 0x000ee80000300800 */
[----:B------:R-:W3:Y:S01]  /*7750*/  LDL.LU R7, [R1+0xc] ;  /* 0x00000c0001077983 */ /* 0x000ee20000300800 */
[----:B--2---:R-:W-:-:S05]  /*7760*/  FADD R227, R156, R227 ;  /* 0x000000e39ce37221 */ /* 0x004fca0000000000 */
[----:B------:R2:W-:Y:S04]  /*7770*/  STL [R1], R227 ;  /* 0x000000e301007387 */ /* 0x0005e80000100800 */
[----:B------:R-:W3:Y:S04]  /*7780*/  LDL.LU R8, [R1+0x10] ;  /* 0x0000100001087983 */ /* 0x000ee80000300800 */
        /* <DEDUP_REMOVED lines=26> */
[----:B--2---:R-:W2:Y:S01]  /*7930*/  LDL.LU R227, [R1+0x7c] ;  /* 0x00007c0001e37983 */ /* 0x004ea20000300800 */
[----:B----4-:R-:W-:Y:S01]  /*7940*/  FADD R5, R157, R5 ;  /* 0x000000059d057221 */ /* 0x010fe20000000000 */
[----:B---3--:R-:W-:-:S04]  /*7950*/  FADD R6, R158, R6 ;  /* 0x000000069e067221 */ /* 0x008fc80000000000 */
[----:B------:R3:W-:Y:S01]  /*7960*/  STL [R1+0x4], R5 ;  /* 0x0000040501007387 */ /* 0x0007e20000100800 */
[----:B------:R-:W-:-:S03]  /*7970*/  FADD R7, R159, R7 ;  /* 0x000000079f077221 */ /* 0x000fc60000000000 */
[----:B------:R4:W-:Y:S04]  /*7980*/  STL [R1+0x8], R6 ;  /* 0x0000080601007387 */ /* 0x0009e80000100800 */
[----:B------:R0:W-:Y:S01]  /*7990*/  STL [R1+0xc], R7 ;  /* 0x00000c0701007387 */ /* 0x0001e20000100800 */
[----:B------:R-:W-:Y:S01]  /*79a0*/  FADD R8, R160, R8 ;  /* 0x00000008a0087221 */ /* 0x000fe20000000000 */
[----:B------:R-:W-:-:S04]  /*79b0*/  FADD R9, R161, R9 ;  /* 0x00000009a1097221 */ /* 0x000fc80000000000 */
        /* <DEDUP_REMOVED lines=50> */
[----:B---3--:R-:W3:Y:S01]  /*7ce0*/  LDL.LU R5, [R1+0x80] ;  /* 0x0000800001057983 */ /* 0x008ee20000300800 */
[----:B--2---:R-:W-:-:S03]  /*7cf0*/  FADD R227, R187, R227 ;  /* 0x000000e3bbe37221 */ /* 0x004fc60000000000 */
[----:B------:R2:W-:Y:S04]  /*7d00*/  STL [R1+0x74], R225 ;  /* 0x000074e101007387 */ /* 0x0005e80000100800 */
[----:B----4-:R-:W4:Y:S04]  /*7d10*/  LDL.LU R6, [R1+0x84] ;  /* 0x0000840001067983 */ /* 0x010f280000300800 */
[----:B------:R2:W-:Y:S04]  /*7d20*/  STL [R1+0x78], R226 ;  /* 0x000078e201007387 */ /* 0x0005e80000100800 */
[----:B0-----:R-:W4:Y:S04]  /*7d30*/  LDL.LU R7, [R1+0x88] ;  /* 0x0000880001077983 */ /* 0x001f280000300800 */
[----:B------:R0:W-:Y:S04]  /*7d40*/  STL [R1+0x7c], R227 ;  /* 0x00007ce301007387 */ /* 0x0001e80000100800 */
        /* <DEDUP_REMOVED lines=25> */
[----:B--2---:R-:W2:Y:S04]  /*7ee0*/  LDL.LU R225, [R1+0xf0] ;  /* 0x0000f00001e17983 */ /* 0x004ea80000300800 */
[----:B------:R-:W2:Y:S04]  /*7ef0*/  LDL.LU R226, [R1+0xf4] ;  /* 0x0000f40001e27983 */ /* 0x000ea80000300800 */
[----:B0-----:R-:W2:Y:S01]  /*7f00*/  LDL.LU R227, [R1+0xf8] ;  /* 0x0000f80001e37983 */ /* 0x001ea20000300800 */
[----:B---3--:R-:W-:Y:S01]  /*7f10*/  FADD R5, R188, R5 ;  /* 0x00000005bc057221 */ /* 0x008fe20000000000 */
        /* <DEDUP_REMOVED lines=54> */
[----:B--2---:R-:W-:-:S03]  /*8280*/  FADD R225, R24, R225 ;  /* 0x000000e118e17221 */ /* 0x004fc60000000000 */
[----:B------:R2:W-:Y:S01]  /*8290*/  STL [R1+0xec], R224 ;  /* 0x0000ece001007387 */ /* 0x0005e20000100800 */
[----:B------:R-:W-:-:S03]  /*82a0*/  FADD R226, R25, R226 ;  /* 0x000000e219e27221 */ /* 0x000fc60000000000 */
[----:B0-----:R-:W2:Y:S01]  /*82b0*/  LDL.LU R5, [R1+0xfc] ;  /* 0x0000fc0001057983 */ /* 0x001ea20000300800 */
[----:B------:R-:W-:-:S03]  /*82c0*/  FADD R227, R26, R227 ;  /* 0x000000e31ae37221 */ /* 0x000fc60000000000 */
[----:B------:R0:W-:Y:S04]  /*82d0*/  STL [R1+0xf0], R225 ;  /* 0x0000f0e101007387 */ /* 0x0001e80000100800 */
[----:B-1----:R-:W2:Y:S04]  /*82e0*/  LDL.LU R6, [R1+0x100] ;  /* 0x0001000001067983 */ /* 0x002ea80000300800 */
[----:B------:R1:W-:Y:S04]  /*82f0*/  STL [R1+0xf4], R226 ;  /* 0x0000f4e201007387 */ /* 0x0003e80000100800 */
[----:B---3--:R-:W3:Y:S04]  /*8300*/  LDL.LU R7, [R1+0x104] ;  /* 0x0001040001077983 */ /* 0x008ee80000300800 */
[----:B------:R1:W-:Y:S04]  /*8310*/  STL [R1+0xf8], R227 ;  /* 0x0000f8e301007387 */ /* 0x0003e80000100800 */
        /* <DEDUP_REMOVED lines=25> */
[----:B0-----:R-:W2:Y:S04]  /*84b0*/  LDL.LU R225, [R1+0x16c] ;  /* 0x00016c0001e17983 */ /* 0x001ea80000300800 */
[----:B-1----:R-:W2:Y:S04]  /*84c0*/  LDL.LU R226, [R1+0x170] ;  /* 0x0001700001e27983 */ /* 0x002ea80000300800 */
[----:B------:R-:W2:Y:S01]  /*84d0*/  LDL.LU R227, [R1+0x174] ;  /* 0x0001740001e37983 */ /* 0x000ea20000300800 */
[----:B------:R-:W-:Y:S01]  /*84e0*/  FADD R5, R27, R5 ;  /* 0x000000051b057221 */ /* 0x000fe20000000000 */
[----:B------:R-:W-:-:S04]  /*84f0*/  FADD R6, R28, R6 ;  /* 0x000000061c067221 */ /* 0x000fc80000000000 */
        /* <DEDUP_REMOVED lines=180> */
[----:B------:R-:W2:Y:S04]  /*9040*/  LDL.LU R224, [R1+0x260] ;  /* 0x0002600001e07983 */ /* 0x000ea80000300800 */
[----:B0-----:R-:W2:Y:S04]  /*9050*/  LDL.LU R225, [R1+0x264] ;  /* 0x0002640001e17983 */ /* 0x001ea80000300800 */
[----:B-1----:R-:W2:Y:S04]  /*9060*/  LDL.LU R226, [R1+0x268] ;  /* 0x0002680001e27983 */ /* 0x002ea80000300800 */
[----:B------:R-:W2:Y:S01]  /*9070*/  LDL.LU R227, [R1+0x26c] ;  /* 0x00026c0001e37983 */ /* 0x000ea20000300800 */
[----:B------:R-:W-:-:S05]  /*9080*/  FADD R5, R89, R5 ;  /* 0x0000000559057221 */ /* 0x000fca0000000000 */
[----:B------:R0:W-:Y:S01]  /*9090*/  STL [R1+0x1f4], R5 ;  /* 0x0001f40501007387 */ /* 0x0001e20000100800 */
[----:B------:R-:W-:-:S03]  /*90a0*/  FADD R6, R90, R6 ;  /* 0x000000065a067221 */ /* 0x000fc60000000000 */
[----:B0-----:R0:W5:Y:S01]  /*90b0*/  LDL.LU R5, [R1+0x300] ;  /* 0x0003000001057983 */ /* 0x0011620000300800 */
[----:B---3--:R-:W-:-:S03]  /*90c0*/  FADD R7, R91, R7 ;  /* 0x000000075b077221 */ /* 0x008fc60000000000 */
[----:B------:R1:W-:Y:S01]  /*90d0*/  STL [R1+0x1f8], R6 ;  /* 0x0001f80601007387 */ /* 0x0003e20000100800 */
[----:B----4-:R-:W-:Y:S01]  /*90e0*/  FADD R8, R92, R8 ;  /* 0x000000085c087221 */ /* 0x010fe20000000000 */
[----:B------:R-:W-:Y:S02]  /*90f0*/  FADD R9, R93, R9 ;  /* 0x000000095d097221 */ /* 0x000fe40000000000 */
[----:B-1----:R0:W5:Y:S01]  /*9100*/  LDL.LU R6, [R1+0x2fc] ;  /* 0x0002fc0001067983 */ /* 0x0021620000300800 */
[----:B------:R-:W-:-:S03]  /*9110*/  FADD R10, R94, R10 ;  /* 0x0000000a5e0a7221 */ /* 0x000fc60000000000 */
[----:B------:R1:W-:Y:S01]  /*9120*/  STL [R1+0x1fc], R7 ;  /* 0x0001fc0701007387 */ /* 0x0003e20000100800 */
[----:B------:R-:W-:-:S03]  /*9130*/  FADD R11, R95, R11 ;  /* 0x0000000b5f0b7221 */ /* 0x000fc60000000000 */
[----:B-1----:R0:W5:Y:S01]  /*9140*/  LDL.LU R7, [R1+0x2f8] ;  /* 0x0002f80001077983 */ /* 0x0021620000300800 */
[----:B------:R-:W-:-:S03]  /*9150*/  FADD R12, R96, R12 ;  /* 0x0000000c600c7221 */ /* 0x000fc60000000000 */
[----:B------:R1:W-:Y:S01]  /*9160*/  STL [R1+0x200], R8 ;  /* 0x0002000801007387 */ /* 0x0003e20000100800 */
[----:B------:R-:W-:Y:S01]  /*9170*/  FADD R13, R97, R13 ;  /* 0x0000000d610d7221 */ /* 0x000fe20000000000 */
[----:B------:R-:W-:Y:S02]  /*9180*/  FADD R14, R98, R14 ;  /* 0x0000000e620e7221 */ /* 0x000fe40000000000 */
[----:B-1----:R0:W5:Y:S04]  /*9190*/  LDL.LU R8, [R1+0x2f4] ;  /* 0x0002f40001087983 */ /* 0x0021680000300800 */
[----:B------:R1:W-:Y:S01]  /*91a0*/  STL [R1+0x204], R9 ;  /* 0x0002040901007387 */ /* 0x0003e20000100800 */
[----:B------:R-:W-:Y:S01]  /*91b0*/  FADD R15, R99, R15 ;  /* 0x0000000f630f7221 */ /* 0x000fe20000000000 */
[----:B------:R-:W-:-:S02]  /*91c0*/  FADD R16, R100, R16 ;  /* 0x0000001064107221 */ /* 0x000fc40000000000 */
        /* <DEDUP_REMOVED lines=41> */
[----:B--2---:R-:W-:-:S03]  /*9460*/  FADD R222, R114, R222 ;  /* 0x000000de72de7221 */ /* 0x004fc60000000000 */
        /* <DEDUP_REMOVED lines=30> */
[----:B------:R-:W-:Y:S01]  /*9650*/  FADD R4, R152, R4 ;  /* 0x0000000498047221 */ /* 0x000fe20000000000 */
[----:B------:R-:W-:Y:S01]  /*9660*/  FADD R3, R153, R3 ;  /* 0x0000000399037221 */ /* 0x000fe20000000000 */
[----:B------:R-:W-:Y:S01]  /*9670*/  FADD R2, R154, R2 ;  /* 0x000000029a027221 */ /* 0x000fe20000000000 */
[----:B------:R-:W-:-:S07]  /*9680*/  FADD R0, R155, R0 ;  /* 0x000000009b007221 */ /* 0x000fce0000000000 */
.L_x_32:
[----:B------:R-:W-:Y:S02]  /*9690*/  WARPGROUP.DEPBAR.LE gsb0, 0x0 ;  /* 0x00008000000079c5 */ /* 0x000fe40000010000 */
[----:B------:R-:W2:Y:S02]  /*96a0*/  LDC R24, c[0x0][0x28c] ;  /* 0x0000a300ff187b82 */ /* 0x000ea40000000800 */
[----:B--2---:R-:W-:-:S13]  /*96b0*/  ISETP.GE.AND P0, PT, R24, 0x1, PT ;  /* 0x000000011800780c */ /* 0x004fda0003f06270 */
[----:B------:R-:W-:Y:S05]  /*96c0*/  @!P0 BRA `(.L_x_33) ;  /* 0x0000000000688947 */ /* 0x000fea0003800000 */
[----:B------:R-:W-:-:S06]  /*96d0*/  UISETP.NE.AND UP0, UPT, UR22, 0x3, UPT ;  /* 0x000000031600788c */ /* 0x000fcc000bf05270 */
[----:B------:R-:W-:-:S13]  /*96e0*/  PLOP3.LUT P0, PT, PT, PT, UP0, 0x80, 0x0 ;  /* 0x000000000000781c */ /* 0x000fda0003f0f008 */
[----:B------:R-:W-:Y:S05]  /*96f0*/  @!P0 BRA `(.L_x_34) ;  /* 0x0000000000048947 */ /* 0x000fea0003800000 */
[----:B------:R-:W-:Y:S01]  /*9700*/  BPT.TRAP 0x1 ;  /* 0x000000040000795c */ /* 0x000fe20000300000 */
.L_x_34:
[----:B-----5:R2:W-:Y:S04]  /*9710*/  STL [R1+0x28c], R2 ;  /* 0x00028c0201007387 */ /* 0x0205e80000100800 */
[----:B--2---:R-:W2:Y:S04]  /*9720*/  LDL R2, [R1+0x270] ;  /* 0x0002700001027983 */ /* 0x004ea80000100800 */
[----:B------:R4:W-:Y:S04]  /*9730*/  STL [R1+0x288], R0 ;  /* 0x0002880001007387 */ /* 0x0009e80000100800 */
[----:B----4-:R-:W4:Y:S01]  /*9740*/  LDL R0, [R1+0x274] ;  /* 0x0002740001007983 */ /* 0x010f220000100800 */
[----:B------:R-:W-:Y:S01]  /*9750*/  UISETP.LT.AND UP1, UPT, UR10, 0x1, UPT ;  /* 0x000000010a00788c */ /* 0x000fe2000bf21270 */
[----:B------:R-:W-:Y:S01]  /*9760*/  IMAD.U32 R25, RZ, RZ, UR12 ;  /* 0x0000000cff197e24 */ /* 0x000fe2000f8e00ff */
[----:B--2---:R-:W-:-:S02]  /*9770*/  ISETP.NE.AND P0, PT, R2, RZ, PT ;  /* 0x000000ff0200720c */ /* 0x004fc40003f05270 */
[----:B------:R2:W5:Y:S11]  /*9780*/  LDL.LU R2, [R1+0x28c] ;  /* 0x00028c0001027983 */ /* 0x0005760000300800 */
[----:B------:R-:W-:-:S05]  /*9790*/  VOTEU.ANY UP0, P0 ;  /* 0x00000000003f7886 */ /* 0x000fca0000000100 */
[----:B------:R-:W-:-:S04]  /*97a0*/  @UP0 USEL UR6, UR10, 0x1, UP1 ;  /* 0x000000010a060887 */ /* 0x000fc80008800000 */
[----:B------:R-:W-:-:S06]  /*97b0*/  @UP0 UIADD3 UR6, UR5, UR10, -UR6 ;  /* 0x0000000a05060290 */ /* 0x000fcc000fffe806 */
[----:B------:R-:W-:-:S04]  /*97c0*/  IMAD.U32 R24, RZ, RZ, UR6 ;  /* 0x00000006ff187e24 */ /* 0x000fc8000f8e00ff */
[----:B------:R-:W-:-:S05]  /*97d0*/  @P0 IMAD.SHL.U32 R24, R24, 0x8, RZ ;  /* 0x0000000818180824 */ /* 0x000fca00078e00ff */
[----:B------:R-:W-:-:S04]  /*97e0*/  @P0 LOP3.LUT R24, R24, 0x18, RZ, 0xc0, !PT ;  /* 0x0000001818180812 */ /* 0x000fc800078ec0ff */
[----:B------:R-:W-:-:S04]  /*97f0*/  @P0 IADD3 R24, R25, 0x20, R24 ;  /* 0x0000002019180810 */ /* 0x000fc80007ffe018 */
[----:B----4-:R-:W-:Y:S02]  /*9800*/  @P0 PRMT R24, R0, 0x654, R24 ;  /* 0x0000065400180816 */ /* 0x010fe40000000018 */
[----:B------:R2:W5:Y:S01]  /*9810*/  LDL.LU R0, [R1+0x288] ;  /* 0x0002880001007983 */ /* 0x0005620000300800 */
[----:B------:R-:W-:Y:S01]  /*9820*/  UISETP.GT.U32.AND UP0, UPT, UR13, 0x1, UPT ;  /* 0x000000010d00788c */ /* 0x000fe2000bf04070 */
[----:B------:R2:W-:Y:S05]  /*9830*/  @P0 SYNCS.ARRIVE.TRANS64.RED.A1T0 RZ, [R24+URZ], RZ ;  /* 0x000000ff18ff09a7 */ /* 0x0005ea000810043f */
[----:B------:R-:W-:-:S13]  /*9840*/  PLOP3.LUT P0, PT, PT, PT, UP0, 0x80, 0x0 ;  /* 0x000000000000781c */ /* 0x000fda0003f0f008 */
[----:B--2---:R-:W-:Y:S05]  /*9850*/  @P0 BRA `(.L_x_33) ;  /* 0x0000000000040947 */ /* 0x004fea0003800000 */
[----:B------:R-:W-:Y:S01]  /*9860*/  BPT.TRAP 0x1 ;  /* 0x000000040000795c */ /* 0x000fe20000300000 */
.L_x_33:
[----:B------:R2:W-:Y:S01]  /*9870*/  STL [R1+0x290], R3 ;  /* 0x0002900301007387 */ /* 0x0005e20000100800 */
[----:B------:R-:W4:Y:S01]  /*9880*/  LDC R28, c[0x0][0x288] ;  /* 0x0000a200ff1c7b82 */ /* 0x000f220000000800 */
[----:B------:R-:W-:Y:S02]  /*9890*/  ULDC UR6, c[0x0][0x284] ;  /* 0x0000a10000067ab9 */ /* 0x000fe40000000800 */
[----:B--2---:R-:W2:Y:S04]  /*98a0*/  LDL.LU R3, [R1+0x284] ;  /* 0x0002840001037983 */ /* 0x004ea80000300800 */
[----:B-----5:R0:W-:Y:S04]  /*98b0*/  STL [R1+0x28c], R2 ;  /* 0x00028c0201007387 */ /* 0x0201e80000100800 */
[----:B0-----:R-:W3:Y:S04]  /*98c0*/  LDL.LU R2, [R1+0x280] ;  /* 0x0002800001027983 */ /* 0x001ee80000300800 */
[----:B------:R0:W-:Y:S02]  /*98d0*/  STL [R1+0x288], R0 ;  /* 0x0002880001007387 */ /* 0x0001e40000100800 */
[----:B0-----:R-:W0:Y:S02]  /*98e0*/  S2R R0, SR_TID.X ;  /* 0x0000000000007919 */ /* 0x001e240000002100 */
[----:B0-----:R-:W-:-:S02]  /*98f0*/  SHF.R.U32.HI R24, RZ, 0x2, R0 ;  /* 0x00000002ff187819 */ /* 0x001fc40000011600 */
[----:B------:R-:W-:Y:S02]  /*9900*/  LOP3.LUT R26, R0, 0x60, RZ, 0xc0, !PT ;  /* 0x00000060001a7812 */ /* 0x000fe400078ec0ff */
[----:B------:R-:W-:Y:S02]  /*9910*/  SHF.R.U32.HI R27, RZ, 0x7, R0 ;  /* 0x00000007ff1b7819 */ /* 0x000fe40000011600 */
[----:B------:R-:W-:Y:S02]  /*9920*/  LOP3.LUT R25, R24, 0x7, RZ, 0xc0, !PT ;  /* 0x0000000718197812 */ /* 0x000fe400078ec0ff */
[----:B------:R-:W-:Y:S02]  /*9930*/  SHF.R.U32.HI R26, RZ, 0x1, R26 ;  /* 0x00000001ff1a7819 */ /* 0x000fe4000001161a */
[----:B------:R-:W-:Y:S02]  /*9940*/  LOP3.LUT R24, R27, 0x1, RZ, 0xc0, !PT ;  /* 0x000000011b187812 */ /* 0x000fe400078ec0ff */
[----:B------:R-:W-:Y:S01]  /*9950*/  IADD3 R31, RZ, -R26, -R25 ;  /* 0x8000001aff1f7210 */ /* 0x000fe20007ffe819 */
[C---:B------:R-:W-:Y:S01]  /*9960*/  IMAD.SHL.U32 R34, R0.reuse, 0x2, RZ ;  /* 0x0000000200227824 */ /* 0x040fe200078e00ff */
[----:B------:R-:W-:Y:S01]  /*9970*/  LOP3.LUT R27, R0, 0x3, RZ, 0xc0, !PT ;  /* 0x00000003001b7812 */ /* 0x000fe200078ec0ff */
[----:B------:R-:W-:-:S02]  /*9980*/  IMAD.SHL.U32 R30, R24, 0x40, RZ ;  /* 0x00000040181e7824 */ /* 0x000fc400078e00ff */
[----:B------:R-:W-:Y:S02]  /*9990*/  IMAD R31, R24, -0x40, R31 ;  /* 0xffffffc0181f7824 */ /* 0x000fe400078e021f */
[----:B--2---:R-:W-:Y:S02]  /*99a0*/  IMAD R29, R3, 0xc0, RZ ;  /* 0x000000c0031d7824 */ /* 0x004fe400078e02ff */
[----:B------:R0:W5:Y:S01]  /*99b0*/  LDL.LU R3, [R1+0x290] ;  /* 0x0002900001037983 */ /* 0x0001620000300800 */
[----:B------:R-:W-:Y:S01]  /*99c0*/  LOP3.LUT R25, R30, 0x40, R25, 0xe2, !PT ;  /* 0x000000401e197812 */ /* 0x000fe200078ee219 */
[----:B----4-:R-:W-:Y:S01]  /*99d0*/  IMAD R42, R27, -0x2, R28 ;  /* 0xfffffffe1b2a7824 */ /* 0x010fe200078e021c */
[----:B------:R-:W-:Y:S01]  /*99e0*/  ISETP.GE.AND P0, PT, R29, R28, PT ;  /* 0x0000001c1d00720c */ /* 0x000fe20003f06270 */
[C---:B---3--:R-:W-:Y:S02]  /*99f0*/  IMAD.SHL.U32 R24, R2.reuse, 0x100, RZ ;  /* 0x0000010002187824 */ /* 0x048fe400078e00ff */
[----:B------:R-:W-:-:S02]  /*9a00*/  IMAD.WIDE R36, R2, 0x100, RZ ;  /* 0x0000010002247825 */ /* 0x000fc400078e02ff */
[----:B------:R0:W5:Y:S04]  /*9a10*/  LDL.LU R2, [R1+0x28c] ;  /* 0x00028c0001027983 */ /* 0x0001680000300800 */
[----:B------:R0:W5:Y:S01]  /*9a20*/  LDL.LU R0, [R1+0x288] ;  /* 0x0002880001007983 */ /* 0x0001620000300800 */
[----:B------:R-:W-:Y:S01]  /*9a30*/  ISETP.GE.OR P0, PT, R24, UR6, P0 ;  /* 0x0000000618007c0c */ /* 0x000fe20008706670 */
[----:B------:R-:W-:Y:S01]  /*9a40*/  IMAD.IADD R42, R42, 0x1, -R29 ;  /* 0x000000012a2a7824 */ /* 0x000fe200078e0a1d */
[----:B------:R-:W-:Y:S01]  /*9a50*/  IADD3 R41, -R24, UR6, R31 ;  /* 0x0000000618297c10 */ /* 0x000fe2000fffe11f */
[----:B------:R-:W-:Y:S01]  /*9a60*/  IMAD.MOV.U32 R43, RZ, RZ, -0x1 ;  /* 0xffffffffff2b7424 */ /* 0x000fe200078e00ff */
[----:B------:R-:W-:Y:S02]  /*9a70*/  LOP3.LUT R40, R36, R25, R26, 0xfe, !PT ;  /* 0x0000001924287212 */ /* 0x000fe400078efe1a */
[----:B------:R-:W-:-:S07]  /*9a80*/  LOP3.LUT R34, R29, 0x6, R34, 0xf8, !PT ;  /* 0x000000061d227812 */ /* 0x000fce00078ef822 */
[----:B0-----:R-:W-:Y:S05]  /*9a90*/  @P0 BRA `(.L_x_35) ;  /* 0x000000e4000c0947 */ /* 0x001fea0003800000 */
[----:B------:R-:W0:Y:S01]  /*9aa0*/  LDC.64 R24, c[0x0][0x5c8] ;  /* 0x00017200ff187b82 */ /* 0x000e220000000a00 */
[----:B------:R-:W-:Y:S01]  /*9ab0*/  USHF.R.S32.HI UR8, URZ, 0x1f, UR9 ;  /* 0x0000001f3f087899 */ /* 0x000fe20008011409 */
[--C-:B------:R-:W-:Y:S01]  /*9ac0*/  SHF.R.S32.HI R35, RZ, 0x1f, R34.reuse ;  /* 0x0000001fff237819 */ /* 0x100fe20000011422 */
[----:B------:R-:W-:Y:S01]  /*9ad0*/  ULDC.64 UR16, c[0x0][0x5d0] ;  /* 0x0001740000107ab9 */ /* 0x000fe20000000a00 */
[----:B------:R-:W-:Y:S01]  /*9ae0*/  BSSY B0, `(.L_x_35) ;  /* 0x0000e3e000007945 */ /* 0x000fe20003800000 */
[----:B------:R-:W-:Y:S02]  /*9af0*/  UIMAD UR6, UR8, UR16, URZ ;  /* 0x00000010080672a4 */ /* 0x000fe4000f8e023f */
[----:B------:R-:W-:Y:S02]  /*9b00*/  IMAD.U32 R31, RZ, RZ, UR16 ;  /* 0x00000010ff1f7e24 */ /* 0x000fe4000f8e00ff */
[----:B------:R-:W-:Y:S02]  /*9b10*/  UIMAD UR6, UR9, UR17, UR6 ;  /* 0x00000011090672a4 */ /* 0x000fe4000f8e0206 */
[----:B------:R-:W-:-:S04]  /*9b20*/  IMAD.WIDE.U32 R30, R31, UR9, R34 ;  /* 0x000000091f1e7c25 */ /* 0x000fc8000f8e0022 */
[----:B------:R-:W-:Y:S01]  /*9b30*/  VIADD R31, R31, UR6 ;  /* 0x000000061f1f7c36 */ /* 0x000fe20008000000 */
[----:B------:R-:W-:Y:S01]  /*9b40*/  ULDC.64 UR6, c[0x0][0x5c0] ;  /* 0x0001700000067ab9 */ /* 0x000fe20000000a00 */
[-C--:B0-----:R-:W-:Y:S02]  /*9b50*/  IMAD R26, R37, R24.reuse, RZ ;  /* 0x00000018251a7224 */ /* 0x081fe400078e02ff */
[----:B------:R-:W-:-:S04]  /*9b60*/  IMAD.WIDE.U32 R30, R40, R24, R30 ;  /* 0x00000018281e7225 */ /* 0x000fc800078e001e */
[----:B------:R-:W-:Y:S01]  /*9b70*/  IMAD R27, R40, R25, R26 ;  /* 0x00000019281b7224 */ /* 0x000fe200078e021a */
[----:B------:R-:W-:Y:S01]  /*9b80*/  IADD3 R32, P5, R30, UR6, RZ ;  /* 0x000000061e207c10 */ /* 0x000fe2000ffbe0ff */
[C---:B------:R-:W-:Y:S01]  /*9b90*/  IMAD.SHL.U32 R29, R24.reuse, 0x8, RZ ;  /* 0x00000008181d7824 */ /* 0x040fe200078e00ff */
[C---:B------:R-:W-:Y:S01]  /*9ba0*/  LEA R26, P2, R24.reuse, R30, 0x7 ;  /* 0x0000001e181a7211 */ /* 0x040fe200078438ff */
[----:B------:R-:W-:Y:S01]  /*9bb0*/  IMAD.IADD R38, R31, 0x1, R27 ;  /* 0x000000011f267824 */ /* 0x000fe200078e021b */
[----:B------:R-:W-:Y:S02]  /*9bc0*/  SHF.L.U64.HI R27, R24, 0x3, R25 ;  /* 0x00000003181b7819 */ /* 0x000fe40000010219 */
[----:B------:R-:W-:Y:S02]  /*9bd0*/  IADD3 R30, P0, P1, R30, UR6, R29 ;  /* 0x000000061e1e7c10 */ /* 0x000fe4000f91e01d */
[----:B------:R-:W-:Y:S02]  /*9be0*/  IADD3.X R33, R38, UR7, RZ, P5, !PT ;  /* 0x0000000726217c10 */ /* 0x000fe4000affe4ff */
[----:B------:R-:W-:-:S02]  /*9bf0*/  FSETP.NEU.AND P5, PT, RZ, UR21, PT ;  /* 0x00000015ff007c0b */ /* 0x000fc4000bfad000 */
[----:B------:R-:W-:Y:S02]  /*9c00*/  LEA.HI.X R24, R24, R38, R25, 0x7, P2 ;  /* 0x0000002618187211 */ /* 0x000fe400010f3c19 */
[C---:B------:R-:W-:Y:S02]  /*9c10*/  IADD3 R28, P2, P4, R26.reuse, UR6, R29 ;  /* 0x000000061a1c7c10 */ /* 0x040fe4000fc5e01d */
[----:B------:R-:W-:Y:S02]  /*9c20*/  IADD3 R26, P6, R26, UR6, RZ ;  /* 0x000000061a1a7c10 */ /* 0x000fe4000ffde0ff */
[--C-:B------:R-:W-:Y:S02]  /*9c30*/  IADD3.X R31, R38, UR7, R27.reuse, P0, P1 ;  /* 0x00000007261f7c10 */ /* 0x100fe400087e241b */
[C---:B------:R-:W-:Y:S02]  /*9c40*/  IADD3.X R29, R24.reuse, UR7, R27, P2, P4 ;  /* 0x00000007181d7c10 */ /* 0x040fe400097e841b */
[----:B------:R-:W-:Y:S01]  /*9c50*/  IADD3.X R27, R24, UR7, RZ, P6, !PT ;  /* 0x00000007181b7c10 */ /* 0x000fe2000b7fe4ff */
[----:B------:R-:W-:Y:S06]  /*9c60*/  @!P5 BRA `(.L_x_36) ;  /* 0x000000a80014d947 */ /* 0x000fec0003800000 */
[----:B------:R-:W-:Y:S01]  /*9c70*/  ULDC.64 UR6, c[0x0][0x5b8] ;  /* 0x00016e0000067ab9 */ /* 0x000fe20000000a00 */
[----:B------:R-:W-:Y:S01]  /*9c80*/  BSSY B1, `(.L_x_37) ;  /* 0x0000013000017945 */ /* 0x000fe20003800000 */
[----:B------:R-:W-:Y:S01]  /*9c90*/  IMAD.U32 R25, RZ, RZ, UR6 ;  /* 0x00000006ff197e24 */ /* 0x000fe2000f8e00ff */
[----:B------:R-:W-:-:S03]  /*9ca0*/  UIMAD UR6, UR8, UR6, URZ ;  /* 0x00000006080672a4 */ /* 0x000fc6000f8e023f */
[----:B------:R-:W-:Y:S01]  /*9cb0*/  IMAD.WIDE.U32 R34, R25, UR9, R34 ;  /* 0x0000000919227c25 */ /* 0x000fe2000f8e0022 */
[----:B------:R-:W-:-:S03]  /*9cc0*/  UIMAD UR6, UR9, UR7, UR6 ;  /* 0x00000007090672a4 */ /* 0x000fc6000f8e0206 */
[--C-:B------:R-:W-:Y:S01]  /*9cd0*/  IMAD.MOV.U32 R38, RZ, RZ, R34.reuse ;  /* 0x000000ffff267224 */ /* 0x100fe200078e0022 */
[----:B------:R-:W-:Y:S01]  /*9ce0*/  ULDC.64 UR8, c[0x0][0x5a8] ;  /* 0x00016a0000087ab9 */ /* 0x000fe20000000a00 */
[----:B------:R-:W-:Y:S01]  /*9cf0*/  PRMT R34, RZ, 0x7610, R34 ;  /* 0x00007610ff227816 */ /* 0x000fe20000000022 */
[----:B------:R-:W-:Y:S01]  /*9d00*/  VIADD R39, R35, UR6 ;  /* 0x0000000623277c36 */ /* 0x000fe20008000000 */
[----:B------:R-:W-:Y:S02]  /*9d10*/  ULDC.64 UR6, c[0x0][0x5b0] ;  /* 0x00016c0000067ab9 */ /* 0x000fe40000000a00 */
[----:B------:R-:W-:Y:S02]  /*9d20*/  IMAD R35, R37, UR6, RZ ;  /* 0x0000000625237c24 */ /* 0x000fe4000f8e02ff */
[----:B------:R-:W-:-:S04]  /*9d30*/  IMAD.WIDE.U32 R24, R40, UR6, R38 ;  /* 0x0000000628187c25 */ /* 0x000fc8000f8e0026 */
[----:B------:R-:W-:Y:S01]  /*9d40*/  IMAD R35, R40, UR7, R35 ;  /* 0x0000000728237c24 */ /* 0x000fe2000f8e0223 */
[----:B------:R-:W-:-:S04]  /*9d50*/  IADD3 R24, P0, R24, UR8, RZ ;  /* 0x0000000818187c10 */ /* 0x000fc8000ff1e0ff */
[----:B------:R-:W-:Y:S02]  /*9d60*/  IADD3.X R25, R25, UR9, R35, P0, !PT ;  /* 0x0000000919197c10 */ /* 0x000fe400087fe423 */
[----:B------:R-:W-:-:S04]  /*9d70*/  ISETP.GE.AND P0, PT, R41, 0x1, PT ;  /* 0x000000012900780c */ /* 0x000fc80003f06270 */
[----:B------:R-:W-:-:S13]  /*9d80*/  ISETP.LT.OR P2, PT, R42, 0x1, !P0 ;  /* 0x000000012a00780c */ /* 0x000fda0004741670 */
[----:B------:R-:W-:Y:S05]  /*9d90*/  @P2 BRA `(.L_x_38) ;  /* 0x0000000000042947 */ /* 0x000fea0003800000 */
[----:B------:R0:W5:Y:S02]  /*9da0*/  LDG.E.U8 R34, desc[UR14][R24.64] ;  /* 0x0000000e18227981 */ /* 0x000164000c1e1100 */
.L_x_38:
[----:B------:R-:W-:Y:S05]  /*9db0*/  BSYNC B1 ;  /* 0x0000000000017941 */ /* 0x000fea0003800000 */
.L_x_37:
[----:B-----5:R-:W-:Y:S01]  /*9dc0*/  LOP3.LUT R34, R34, 0xff, RZ, 0xc0, !PT ;  /* 0x000000ff22227812 */ /* 0x020fe200078ec0ff */
[----:B------:R-:W-:Y:S01]  /*9dd0*/  BSSY B1, `(.L_x_39) ;  /* 0x000000f000017945 */ /* 0x000fe20003800000 */
[----:B------:R-:W-:Y:S02]  /*9de0*/  ISETP.LT.OR P4, PT, R42, 0x2, !P0 ;  /* 0x000000022a00780c */ /* 0x000fe40004781670 */
[----:B------:R-:W-:Y:S02]  /*9df0*/  F2FP.F16.E4M3.UNPACK_B R34, R34 ;  /* 0x00000022ff22723e */ /* 0x000fe400020006ff */
[----:B------:R-:W-:-:S03]  /*9e00*/  IADD3 R45, P1, R40, 0x8, RZ ;  /* 0x00000008282d7810 */ /* 0x000fc60007f3e0ff */
[----:B------:R-:W-:-:S05]  /*9e10*/  HADD2.F32 R34, -RZ, R34.H0_H0 ;  /* 0x20000022ff227230 */ /* 0x000fca0000004100 */
[----:B------:R-:W-:Y:S01]  /*9e20*/  FMUL R35, R34, UR21 ;  /* 0x0000001522237c20 */ /* 0x000fe20008400000 */
[----:B------:R-:W-:-:S03]  /*9e30*/  IMAD.X R34, RZ, RZ, R37, P1 ;  /* 0x000000ffff227224 */ /* 0x000fc600008e0625 */
[----:B------:R-:W-:Y:S01]  /*9e40*/  FFMA R35, R228, UR20, R35 ;  /* 0x00000014e4237c23 */ /* 0x000fe20008000023 */
[----:B------:R-:W-:-:S04]  /*9e50*/  IMAD R34, R34, UR6, RZ ;  /* 0x0000000622227c24 */ /* 0x000fc8000f8e02ff */
[----:B------:R-:W-:Y:S01]  /*9e60*/  F2FP.SATFINITE.E4M3.F32.PACK_AB_MERGE_C R35, RZ, R35, RZ ;  /* 0x00000023ff23723e */ /* 0x000fe200048070ff */
[--C-:B------:R-:W-:Y:S01]  /*9e70*/  IMAD R47, R45, UR7, R34.reuse ;  /* 0x000000072d2f7c24 */ /* 0x100fe2000f8e0222 */
[----:B------:R-:W-:-:S03]  /*9e80*/  PRMT R34, RZ, 0x7610, R34 ;  /* 0x00007610ff227816 */ /* 0x000fc60000000022 */
[----:B------:R2:W-:Y:S01]  /*9e90*/  @!P2 STG.E.U8 desc[UR14][R32.64], R35 ;  /* 0x000000232000a986 */ /* 0x0005e2000c10110e */
[----:B------:R-:W-:Y:S05]  /*9ea0*/  @P4 BRA `(.L_x_40) ;  /* 0x0000000000044947 */ /* 0x000fea0003800000 */
[----:B------:R3:W5:Y:S02]  /*9eb0*/  LDG.E.U8 R34, desc[UR14][R24.64+0x1] ;  /* 0x0000010e18227981 */ /* 0x000764000c1e1100 */
.L_x_40:
[----:B------:R-:W-:Y:S05]  /*9ec0*/  BSYNC B1 ;  /* 0x0000000000017941 */ /* 0x000fea0003800000 */
.L_x_39:
[----:B-----5:R-:W-:Y:S01]  /*9ed0*/  LOP3.LUT R44, R34, 0xff, RZ, 0xc0, !PT ;  /* 0x000000ff222c7812 */ /* 0x020fe200078ec0ff */
[----:B--2---:R-:W-:Y:S01]  /*9ee0*/  IMAD.WIDE.U32 R34, R45, UR6, R38 ;  /* 0x000000062d227c25 */ /* 0x004fe2000f8e0026 */
[----:B------:R-:W-:Y:S02]  /*9ef0*/  BSSY B1, `(.L_x_41) ;  /* 0x000000e000017945 */ /* 0x000fe40003800000 */
[----:B------:R-:W-:Y:S02]  /*9f00*/  F2FP.F16.E4M3.UNPACK_B R44, R44 ;  /* 0x0000002cff2c723e */ /* 0x000fe400020006ff */
[----:B------:R-:W-:-:S03]  /*9f10*/  IADD3 R34, P1, R34, UR8, RZ ;  /* 0x0000000822227c10 */ /* 0x000fc6000ff3e0ff */
[----:B------:R-:W-:Y:S01]  /*9f20*/  HADD2.F32 R44, -RZ, R44.H0_H0 ;  /* 0x2000002cff2c7230 */ /* 0x000fe20000004100 */
[----:B------:R-:W-:Y:S02]  /*9f30*/  IADD3.X R35, R35, UR9, R47, P1, !PT ;  /* 0x0000000923237c10 */ /* 0x000fe40008ffe42f */
[----:B------:R-:W-:Y:S02]  /*9f40*/  ISETP.GE.AND P1, PT, R41, 0x9, PT ;  /* 0x000000092900780c */ /* 0x000fe40003f26270 */
[----:B------:R-:W-:Y:S02]  /*9f50*/  FMUL R44, R44, UR21 ;  /* 0x000000152c2c7c20 */ /* 0x000fe40008400000 */
[----:B------:R-:W-:Y:S02]  /*9f60*/  ISETP.LT.OR P2, PT, R42, 0x1, !P1 ;  /* 0x000000012a00780c */ /* 0x000fe40004f41670 */
[----:B------:R-:W-:-:S05]  /*9f70*/  FFMA R44, R227, UR20, R44 ;  /* 0x00000014e32c7c23 */ /* 0x000fca000800002c */
[----:B------:R-:W-:Y:S02]  /*9f80*/  F2FP.SATFINITE.E4M3.F32.PACK_AB_MERGE_C R45, RZ, R44, RZ ;  /* 0x0000002cff2d723e */ /* 0x000fe400048070ff */
[----:B------:R-:W-:-:S03]  /*9f90*/  PRMT R44, RZ, 0x7610, R44 ;  /* 0x00007610ff2c7816 */ /* 0x000fc6000000002c */
[----:B------:R2:W-:Y:S01]  /*9fa0*/  @!P4 STG.E.U8 desc[UR14][R32.64+0x1], R45 ;  /* 0x0000012d2000c986 */ /* 0x0005e2000c10110e */
[----:B------:R-:W-:Y:S05]  /*9fb0*/  @P2 BRA `(.L_x_42) ;  /* 0x0000000000042947 */ /* 0x000fea0003800000 */
[----:B------:R4:W5:Y:S02]  /*9fc0*/  LDG.E.U8 R44, desc[UR14][R34.64] ;  /* 0x0000000e222c7981 */ /* 0x000964000c1e1100 */
.L_x_42:
[----:B------:R-:W-:Y:S05]  /*9fd0*/  BSYNC B1 ;  /* 0x0000000000017941 */ /* 0x000fea0003800000 */
.L_x_41:
[----:B-----5:R-:W-:Y:S01]  /*9fe0*/  LOP3.LUT R44, R44, 0xff, RZ, 0xc0, !PT ;  /* 0x000000ff2c2c7812 */ /* 0x020fe200078ec0ff */
[----:B------:R-:W-:Y:S01]  /*9ff0*/  BSSY B1, `(.L_x_43) ;  /* 0x000000b000017945 */ /* 0x000fe20003800000 */
[----:B------:R-:W-:Y:S02]  /*a000*/  ISETP.LT.OR P4, PT, R42, 0x2, !P1 ;  /* 0x000000022a00780c */ /* 0x000fe40004f81670 */
[----:B------:R-:W-:-:S05]  /*a010*/  F2FP.F16.E4M3.UNPACK_B R44, R44 ;  /* 0x0000002cff2c723e */ /* 0x000fca00020006ff */
[----:B------:R-:W-:-:S05]  /*a020*/  HADD2.F32 R44, -RZ, R44.H0_H0 ;  /* 0x2000002cff2c7230 */ /* 0x000fca0000004100 */
[----:B--2---:R-:W-:Y:S01]  /*a030*/  FMUL R45, R44, UR21 ;  /* 0x000000152c2d7c20 */ /* 0x004fe20008400000 */
[----:B------:R-:W-:-:S03]  /*a040*/  PRMT R44, RZ, 0x7610, R44 ;  /* 0x00007610ff2c7816 */ /* 0x000fc6000000002c */
[----:B------:R-:W-:-:S05]  /*a050*/  FFMA R45, R226, UR20, R45 ;  /* 0x00000014e22d7c23 */ /* 0x000fca000800002d */
[----:B------:R-:W-:-:S05]  /*a060*/  F2FP.SATFINITE.E4M3.F32.PACK_AB_MERGE_C R45, RZ, R45, RZ ;  /* 0x0000002dff2d723e */ /* 0x000fca00048070ff */
[----:B------:R2:W-:Y:S01]  /*a070*/  @!P2 STG.E.U8 desc[UR14][R30.64], R45 ;  /* 0x0000002d1e00a986 */ /* 0x0005e2000c10110e */
[----:B------:R-:W-:Y:S05]  /*a080*/  @P4 BRA `(.L_x_44) ;  /* 0x0000000000044947 */ /* 0x000fea0003800000 */
[----:B------:R0:W5:Y:S02]  /*a090*/  LDG.E.U8 R44, desc[UR14][R34.64+0x1] ;  /* 0x0000010e222c7981 */ /* 0x000164000c1e1100 */
.L_x_44:
[----:B------:R-:W-:Y:S05]  /*a0a0*/  BSYNC B1 ;  /* 0x0000000000017941 */ /* 0x000fea0003800000 */
.L_x_43:
[----:B-----5:R-:W-:Y:S01]  /*a0b0*/  LOP3.LUT R44, R44, 0xff, RZ, 0xc0, !PT ;  /* 0x000000ff2c2c7812 */ /* 0x020fe200078ec0ff */
[----:B------:R-:W-:Y:S01]  /*a0c0*/  BSSY B1, `(.L_x_45) ;  /* 0x000000b000017945 */ /* 0x000fe20003800000 */
[----:B------:R-:W-:Y:S02]  /*a0d0*/  ISETP.LT.OR P2, PT, R42, 0x9, !P0 ;  /* 0x000000092a00780c */ /* 0x000fe40004741670 */
[----:B------:R-:W-:-:S05]  /*a0e0*/  F2FP.F16.E4M3.UNPACK_B R44, R44 ;  /* 0x0000002cff2c723e */ /* 0x000fca00020006ff */
[----:B------:R-:W-:-:S05]  /*a0f0*/  HADD2.F32 R44, -RZ, R44.H0_H0 ;  /* 0x2000002cff2c7230 */ /* 0x000fca0000004100 */
[----:B------:R-:W-:-:S04]  /*a100*/  FMUL R44, R44, UR21 ;  /* 0x000000152c2c7c20 */ /* 0x000fc80008400000 */
[----:B------:R-:W-:-:S05]  /*a110*/  FFMA R44, R225, UR20, R44 ;  /* 0x00000014e12c7c23 */ /* 0x000fca000800002c */
[----:B--2---:R-:W-:Y:S02]  /*a120*/  F2FP.SATFINITE.E4M3.F32.PACK_AB_MERGE_C R45, RZ, R44, RZ ;  /* 0x0000002cff2d723e */ /* 0x004fe400048070ff */
[----:B------:R-:W-:-:S03]  /*a130*/  PRMT R44, RZ, 0x7610, R44 ;  /* 0x00007610ff2c7816 */ /* 0x000fc6000000002c */
[----:B------:R2:W-:Y:S01]  /*a140*/  @!P4 STG.E.U8 desc[UR14][R30.64+0x1], R45 ;  /* 0x0000012d1e00c986 */ /* 0x0005e2000c10110e */
[----:B------:R-:W-:Y:S05]  /*a150*/  @P2 BRA `(.L_x_46) ;  /* 0x0000000000042947 */ /* 0x000fea0003800000 */
[----:B------:R0:W5:Y:S02]  /*a160*/  LDG.E.U8 R44, desc[UR14][R24.64+0x8] ;  /* 0x0000080e182c7981 */ /* 0x000164000c1e1100 */
.L_x_46:
[----:B------:R-:W-:Y:S05]  /*a170*/  BSYNC B1 ;  /* 0x0000000000017941 */ /* 0x000fea0003800000 */
.L_x_45:
        /* <DEDUP_REMOVED lines=12> */
.L_x_48:
[----:B------:R-:W-:Y:S05]  /*a240*/  BSYNC B1 ;  /* 0x0000000000017941 */ /* 0x000fea0003800000 */
.L_x_47:
        /* <DEDUP_REMOVED lines=12> */
.L_x_50:
[----:B------:R-:W-:Y:S05]  /*a310*/  BSYNC B1 ;  /* 0x0000000000017941 */ /* 0x000fea0003800000 */
.L_x_49:
        /* <DEDUP_REMOVED lines=12> */
.L_x_52:
[----:B------:R-:W-:Y:S05]  /*a3e0*/  BSYNC B1 ;  /* 0x0000000000017941 */ /* 0x000fea0003800000 */
.L_x_51:
        /* <DEDUP_REMOVED lines=12> */
.L_x_54:
[----:B------:R-:W-:Y:S05]  /*a4b0*/  BSYNC B1 ;  /* 0x0000000000017941 */ /* 0x000fea0003800000 */
.L_x_53:
        /* <DEDUP_REMOVED lines=12> */
.L_x_56:
[----:B------:R-:W-:Y:S05]  /*a580*/  BSYNC B1 ;  /* 0x0000000000017941 */ /* 0x000fea0003800000 */
.L_x_55:
        /* <DEDUP_REMOVED lines=12> */
.L_x_58:
[----:B------:R-:W-:Y:S05]  /*a650*/  BSYNC B1 ;  /* 0x0000000000017941 */ /* 0x000fea0003800000 */
.L_x_57:
        /* <DEDUP_REMOVED lines=12> */
.L_x_60:
[----:B------:R-:W-:Y:S05]  /*a720*/  BSYNC B1 ;  /* 0x0000000000017941 */ /* 0x000fea0003800000 */
.L_x_59:
        /* <DEDUP_REMOVED lines=12> */
.L_x_62:
[----:B------:R-:W-:Y:S05]  /*a7f0*/  BSYNC B1 ;  /* 0x0000000000017941 */ /* 0x000fea0003800000 */
.L_x_61:
        /* <DEDUP_REMOVED lines=12> */
.L_x_64:
[----:B------:R-:W-:Y:S05]  /*a8c0*/  BSYNC B1 ;  /* 0x0000000000017941 */ /* 0x000fea0003800000 */
.L_x_63:
[----:B-----5:R-:W-:Y:S01]  /*a8d0*/  LOP3.LUT R44, R44, 0xff, RZ, 0xc0, !PT ;  /* 0x000000ff2c2c7812 */ /* 0x020fe200078ec0ff */
[----:B------:R-:W-:Y:S01]  /*a8e0*/  BSSY B1, `(.L_x_65) ;  /* 0x000000b000017945 */ /* 0x000fe20003800000 */
[----:B------:R-:W-:Y:S02]  /*a8f0*/  ISETP.LT.OR P2, PT, R42, 0x19, !P1 ;  /* 0x000000192a00780c */ /* 0x000fe40004f41670 */
[----:B------:R-:W-:-:S05]  /*a900*/  F2FP.F16.E4M3.UNPACK_B R44, R44 ;  /* 0x0000002cff2c723e */ /* 0x000fca00020006ff */
[----:B------:R-:W-:-:S05]  /*a910*/  HADD2.F32 R44, -RZ, R44.H0_H0 ;  /* 0x2000002cff2c7230 */ /* 0x000fca0000004100 */
[----:B------:R-:W-:-:S04]  /*a920*/  FMUL R44, R44, UR21 ;  /* 0x000000152c2c7c20 */ /* 0x000fc80008400000 */
[----:B------:R-:W-:Y:S01]  /*a930*/  FFMA R44, R23, UR20, R44 ;  /* 0x00000014172c7c23 */ /* 0x000fe2000800002c */
[----:B------:R-:W-:-:S04]  /*a940*/  PRMT R23, RZ, 0x7610, R23 ;  /* 0x00007610ff177816 */ /* 0x000fc80000000017 */
[----:B--2---:R-:W-:-:S05]  /*a950*/  F2FP.SATFINITE.E4M3.F32.PACK_AB_MERGE_C R45, RZ, R44, RZ ;  /* 0x0000002cff2d723e */ /* 0x004fca00048070ff */
[----:B------:R2:W-:Y:S01]  /*a960*/  @!P4 STG.E.U8 desc[UR14][R32.64+0x19], R45 ;  /* 0x0000192d2000c986 */ /* 0x0005e2000c10110e */
[----:B------:R-:W-:Y:S05]  /*a970*/  @P2 BRA `(.L_x_66) ;  /* 0x0000000000042947 */ /* 0x000fea0003800000 */
[----:B------:R0:W5:Y:S02]  /*a980*/  LDG.E.U8 R23, desc[UR14][R34.64+0x18] ;  /* 0x0000180e22177981 */ /* 0x000164000c1e1100 */
.L_x_66:
[----:B------:R-:W-:Y:S05]  /*a990*/  BSYNC B1 ;  /* 0x0000000000017941 */ /* 0x000fea0003800000 */
.L_x_65:
        /* <DEDUP_REMOVED lines=8> */
[----:B------:R-:W-:-:S05]  /*aa20*/  F2FP.SATFINITE.E4M3.F32.PACK_AB_MERGE_C R23, RZ, R23, RZ ;  /* 0x00000017ff17723e */ /* 0x000fca00048070ff */
[----:B------:R0:W-:Y:S01]  /*aa30*/  @!P2 STG.E.U8 desc[UR14][R30.64+0x18], R23 ;  /* 0x000018171e00a986 */ /* 0x0001e2000c10110e */
[----:B------:R-:W-:Y:S05]  /*aa40*/  @P4 BRA `(.L_x_68) ;  /* 0x0000000000044947 */ /* 0x000fea0003800000 */
[----:B------:R0:W5:Y:S02]  /*aa50*/  LDG.E.U8 R22, desc[UR14][R34.64+0x19] ;  /* 0x0000190e22167981 */ /* 0x000164000c1e1100 */
.L_x_68:
[----:B------:R-:W-:Y:S05]  /*aa60*/  BSYNC B1 ;  /* 0x0000000000017941 */ /* 0x000fea0003800000 */
.L_x_67:
        /* <DEDUP_REMOVED lines=8> */
[----:B0-----:R-:W-:-:S05]  /*aaf0*/  F2FP.SATFINITE.E4M3.F32.PACK_AB_MERGE_C R23, RZ, R22, RZ ;  /* 0x00000016ff17723e */ /* 0x001fca00048070ff */
[----:B------:R0:W-:Y:S01]  /*ab00*/  @!P4 STG.E.U8 desc[UR14][R30.64+0x19], R23 ;  /* 0x000019171e00c986 */ /* 0x0001e2000c10110e */
[----:B------:R-:W-:Y:S05]  /*ab10*/  @P2 BRA `(.L_x_70) ;  /* 0x0000000000042947 */ /* 0x000fea0003800000 */
[----:B------:R0:W5:Y:S02]  /*ab20*/  LDG.E.U8 R21, desc[UR14][R24.64+0x20] ;  /* 0x0000200e18157981 */ /* 0x000164000c1e1100 */
.L_x_70:
[----:B------:R-:W-:Y:S05]  /*ab30*/  BSYNC B1 ;  /* 0x0000000000017941 */ /* 0x000fea0003800000 */
.L_x_69:
        /* <DEDUP_REMOVED lines=12> */
.L_x_72:
[----:B------:R-:W-:Y:S05]  /*ac00*/  BSYNC B1 ;  /* 0x0000000000017941 */ /* 0x000fea0003800000 */
.L_x_71:
        /* <DEDUP_REMOVED lines=12> */
.L_x_74:
[----:B------:R-:W-:Y:S05]  /*acd0*/  BSYNC B1 ;  /* 0x0000000000017941 */ /* 0x000fea0003800000 */
.L_x_73:
        /* <DEDUP_REMOVED lines=12> */
.L_x_76:
[----:B------:R-:W-:Y:S05]  /*ada0*/  BSYNC B1 ;  /* 0x0000000000017941 */ /* 0x000fea0003800000 */
.L_x_75:
        /* <DEDUP_REMOVED lines=12> */
.L_x_78:
[----:B------:R-:W-:Y:S05]  /*ae70*/  BSYNC B1 ;  /* 0x0000000000017941 */ /* 0x000fea0003800000 */
.L_x_77:
        /* <DEDUP_REMOVED lines=12> */
.L_x_80:
[----:B------:R-:W-:Y:S05]  /*af40*/  BSYNC B1 ;  /* 0x0000000000017941 */ /* 0x000fea0003800000 */
.L_x_79:
        /* <DEDUP_REMOVED lines=12> */
.L_x_82:
[----:B------:R-:W-:Y:S05]  /*b010*/  BSYNC B1 ;  /* 0x0000000000017941 */ /* 0x000fea0003800000 */
.L_x_81:
        /* <DEDUP_REMOVED lines=12> */
.L_x_84:
[----:B------:R-:W-:Y:S05]  /*b0e0*/  BSYNC B1 ;  /* 0x0000000000017941 */ /* 0x000fea0003800000 */
.L_x_83:
        /* <DEDUP_REMOVED lines=12> */
.L_x_86:
[----:B------:R-:W-:Y:S05]  /*b1b0*/  BSYNC B1 ;  /* 0x0000000000017941 */ /* 0x000fea0003800000 */
.L_x_85:
        /* <DEDUP_REMOVED lines=12> */
.L_x_88:
[----:B------:R-:W-:Y:S05]  /*b280*/  BSYNC B1 ;  /* 0x0000000000017941 */ /* 0x000fea0003800000 */
.L_x_87:
        /* <DEDUP_REMOVED lines=12> */
.L_x_90:
[----:B------:R-:W-:Y:S05]  /*b350*/  BSYNC B1 ;  /* 0x0000000000017941 */ /* 0x000fea0003800000 */
.L_x_89:
        /* <DEDUP_REMOVED lines=12> */
.L_x_92:
[----:B------:R-:W-:Y:S05]  /*b420*/  BSYNC B1 ;  /* 0x0000000000017941 */ /* 0x000fea0003800000 */
.L_x_91:
        /* <DEDUP_REMOVED lines=12> */
.L_x_94:
[----:B------:R-:W-:Y:S05]  /*b4f0*/  BSYNC B1 ;  /* 0x0000000000017941 */ /* 0x000fea0003800000 */
.L_x_93:
        /* <DEDUP_REMOVED lines=12> */
.L_x_96:
[----:B------:R-:W-:Y:S05]  /*b5c0*/  BSYNC B1 ;  /* 0x0000000000017941 */ /* 0x000fea0003800000 */
.L_x_95:
        /* <DEDUP_REMOVED lines=12> */
.L_x_98:
[----:B------:R-:W-:Y:S05]  /*b690*/  BSYNC B1 ;  /* 0x0000000000017941 */ /* 0x000fea0003800000 */
.L_x_97:
        /* <DEDUP_REMOVED lines=12> */
.L_x_100:
[----:B------:R-:W-:Y:S05]  /*b760*/  BSYNC B1 ;  /* 0x0000000000017941 */ /* 0x000fea0003800000 */
.L_x_99:
        /* <DEDUP_REMOVED lines=12> */
.L_x_102:
[----:B------:R-:W-:Y:S05]  /*b830*/  BSYNC B1 ;  /* 0x0000000000017941 */ /* 0x000fea0003800000 */
.L_x_101:
        /* <DEDUP_REMOVED lines=12> */
.L_x_104:
[----:B------:R-:W-:Y:S05]  /*b900*/  BSYNC B1 ;  /* 0x0000000000017941 */ /* 0x000fea0003800000 */
.L_x_103:
        /* <DEDUP_REMOVED lines=12> */
.L_x_106:
[----:B------:R-:W-:Y:S05]  /*b9d0*/  BSYNC B1 ;  /* 0x0000000000017941 */ /* 0x000fea0003800000 */
.L_x_105:
        /* <DEDUP_REMOVED lines=12> */
.L_x_108:
[----:B------:R-:W-:Y:S05]  /*baa0*/  BSYNC B1 ;  /* 0x0000000000017941 */ /* 0x000fea0003800000 */
.L_x_107:
[----:B-----5:R-:W-:Y:S01]  /*bab0*/  LOP3.LUT R2, R2, 0xff, RZ, 0xc0, !PT ;  /* 0x000000ff02027812 */ /* 0x020fe200078ec0ff */
[----:B------:R-:W-:Y:S01]  /*bac0*/  BSSY B1, `(.L_x_109) ;  /* 0x000000b000017945 */ /* 0x000fe20003800000 */
[----:B------:R-:W-:Y:S02]  /*bad0*/  ISETP.LT.OR P2, PT, R42, 0x49, !P0 ;  /* 0x000000492a00780c */ /* 0x000fe40004741670 */
[----:B------:R-:W-:-:S05]  /*bae0*/  F2FP.F16.E4M3.UNPACK_B R2, R2 ;  /* 0x00000002ff02723e */ /* 0x000fca00020006ff */
[----:B------:R-:W-:-:S05]  /*baf0*/  HADD2.F32 R2, -RZ, R2.H0_H0 ;  /* 0x20000002ff027230 */ /* 0x000fca0000004100 */
[----:B0-----:R-:W-:-:S04]  /*bb00*/  FMUL R3, R2, UR21 ;  /* 0x0000001502037c20 */ /* 0x001fc80008400000 */
[----:B------:R-:W-:Y:S01]  /*bb10*/  FFMA R3, R0, UR20, R3 ;  /* 0x0000001400037c23 */ /* 0x000fe20008000003 */
[----:B------:R-:W-:-:S04]  /*bb20*/  PRMT R0, RZ, 0x7610, R0 ;  /* 0x00007610ff007816 */ /* 0x000fc80000000000 */
[----:B------:R-:W-:-:S05]  /*bb30*/  F2FP.SATFINITE.E4M3.F32.PACK_AB_MERGE_C R3, RZ, R3, RZ ;  /* 0x00000003ff03723e */ /* 0x000fca00048070ff */
[----:B------:R0:W-:Y:S01]  /*bb40*/  @!P4 STG.E.U8 desc[UR14][R30.64+0x41], R3 ;  /* 0x000041031e00c986 */ /* 0x0001e2000c10110e */
[----:B------:R-:W-:Y:S05]  /*bb50*/  @P2 BRA `(.L_x_110) ;  /* 0x0000000000042947 */ /* 0x000fea0003800000 */
[----:B------:R0:W5:Y:S02]  /*bb60*/  LDG.E.U8 R0, desc[UR14][R24.64+0x48] ;  /* 0x0000480e18007981 */ /* 0x000164000c1e1100 */
.L_x_110:
[----:B------:R-:W-:Y:S05]  /*bb70*/  BSYNC B1 ;  /* 0x0000000000017941 */ /* 0x000fea0003800000 */
.L_x_109:
[----:B------:R-:W2:Y:S01]  /*bb80*/  LDL.LU R2, [R1] ;  /* 0x0000000001027983 */ /* 0x000ea20000300800 */
[----:B-----5:R-:W-:Y:S01]  /*bb90*/  LOP3.LUT R0, R0, 0xff, RZ, 0xc0, !PT ;  /* 0x000000ff00007812 */ /* 0x020fe200078ec0ff */
[----:B------:R-:W-:Y:S01]  /*bba0*/  BSSY B1, `(.L_x_111) ;  /* 0x000000b000017945 */ /* 0x000fe20003800000 */
[----:B------:R-:W-:Y:S02]  /*bbb0*/  ISETP.LT.OR P4, PT, R42, 0x4a, !P0 ;  /* 0x0000004a2a00780c */ /* 0x000fe40004781670 */
[----:B------:R-:W-:-:S05]  /*bbc0*/  F2FP.F16.E4M3.UNPACK_B R0, R0 ;  /* 0x00000000ff00723e */ /* 0x000fca00020006ff */
[----:B------:R-:W-:-:S05]  /*bbd0*/  HADD2.F32 R0, -RZ, R0.H0_H0 ;  /* 0x20000000ff007230 */ /* 0x000fca0000004100 */
[----:B------:R-:W-:-:S04]  /*bbe0*/  FMUL R0, R0, UR21 ;  /* 0x0000001500007c20 */ /* 0x000fc80008400000 */
[----:B--2---:R-:W-:-:S05]  /*bbf0*/  FFMA R0, R2, UR20, R0 ;  /* 0x0000001402007c23 */ /* 0x004fca0008000000 */
[----:B0-----:R-:W-:Y:S02]  /*bc00*/  F2FP.SATFINITE.E4M3.F32.PACK_AB_MERGE_C R3, RZ, R0, RZ ;  /* 0x00000000ff03723e */ /* 0x001fe400048070ff */
[----:B------:R-:W-:-:S03]  /*bc10*/  PRMT R0, RZ, 0x7610, R0 ;  /* 0x00007610ff007816 */ /* 0x000fc60000000000 */
[----:B------:R0:W-:Y:S01]  /*bc20*/  @!P2 STG.E.U8 desc[UR14][R32.64+0x48], R3 ;  /* 0x000048032000a986 */ /* 0x0001e2000c10110e */
[----:B------:R-:W-:Y:S05]  /*bc30*/  @P4 BRA `(.L_x_112) ;  /* 0x0000000000044947 */ /* 0x000fea0003800000 */
[----:B------:R2:W5:Y:S02]  /*bc40*/  LDG.E.U8 R0, desc[UR14][R24.64+0x49] ;  /* 0x0000490e18007981 */ /* 0x000564000c1e1100 */
.L_x_112:
[----:B------:R-:W-:Y:S05]  /*bc50*/  BSYNC B1 ;  /* 0x0000000000017941 */ /* 0x000fea0003800000 */
.L_x_111:
[----:B------:R-:W3:Y:S01]  /*bc60*/  LDL.LU R2, [R1+0x4] ;  /* 0x0000040001027983 */ /* 0x000ee20000300800 */
[----:B-----5:R-:W-:Y:S01]  /*bc70*/  LOP3.LUT R0, R0, 0xff, RZ, 0xc0, !PT ;  /* 0x000000ff00007812 */ /* 0x020fe200078ec0ff */
[----:B------:R-:W-:Y:S01]  /*bc80*/  BSSY B1, `(.L_x_113) ;  /* 0x000000b000017945 */ /* 0x000fe20003800000 */
[----:B------:R-:W-:Y:S02]  /*bc90*/  ISETP.LT.OR P2, PT, R42, 0x49, !P1 ;  /* 0x000000492a00780c */ /* 0x000fe40004f41670 */
[----:B------:R-:W-:-:S05]  /*bca0*/  F2FP.F16.E4M3.UNPACK_B R0, R0 ;  /* 0x00000000ff00723e */ /* 0x000fca00020006ff */
[----:B------:R-:W-:-:S05]  /*bcb0*/  HADD2.F32 R0, -RZ, R0.H0_H0 ;  /* 0x20000000ff007230 */ /* 0x000fca0000004100 */
[----:B------:R-:W-:-:S04]  /*bcc0*/  FMUL R0, R0, UR21 ;  /* 0x0000001500007c20 */ /* 0x000fc80008400000 */
[----:B---3--:R-:W-:-:S05]  /*bcd0*/  FFMA R0, R2, UR20, R0 ;  /* 0x0000001402007c23 */ /* 0x008fca0008000000 */
[----:B0-----:R-:W-:Y:S02]  /*bce0*/  F2FP.SATFINITE.E4M3.F32.PACK_AB_MERGE_C R3, RZ, R0, RZ ;  /* 0x00000000ff03723e */ /* 0x001fe400048070ff */
[----:B------:R-:W-:-:S03]  /*bcf0*/  PRMT R0, RZ, 0x7610, R0 ;  /* 0x00007610ff007816 */ /* 0x000fc60000000000 */
[----:B------:R0:W-:Y:S01]  /*bd00*/  @!P4 STG.E.U8 desc[UR14][R32.64+0x49], R3 ;  /* 0x000049032000c986 */ /* 0x0001e2000c10110e */
[----:B------:R-:W-:Y:S05]  /*bd10*/  @P2 BRA `(.L_x_114) ;  /* 0x0000000000042947 */ /* 0x000fea0003800000 */
[----:B------:R3:W5:Y:S02]  /*bd20*/  LDG.E.U8 R0, desc[UR14][R34.64+0x48] ;  /* 0x0000480e22007981 */ /* 0x000764000c1e1100 */
.L_x_114:
[----:B------:R-:W-:Y:S05]  /*bd30*/  BSYNC B1 ;  /* 0x0000000000017941 */ /* 0x000fea0003800000 */
.L_x_113:
[----:B------:R-:W2:Y:S01]  /*bd40*/  LDL.LU R2, [R1+0x8] ;  /* 0x0000080001027983 */ /* 0x000ea20000300800 */
        /* <DEDUP_REMOVED lines=12> */
.L_x_116:
[----:B------:R-:W-:Y:S05]  /*be10*/  BSYNC B1 ;  /* 0x0000000000017941 */ /* 0x000fea0003800000 */
.L_x_115:
        /* <DEDUP_REMOVED lines=13> */
.L_x_118:
[----:B------:R-:W-:Y:S05]  /*bef0*/  BSYNC B1 ;  /* 0x0000000000017941 */ /* 0x000fea0003800000 */
.L_x_117:
        /* <DEDUP_REMOVED lines=13> */
.L_x_120:
[----:B------:R-:W-:Y:S05]  /*bfd0*/  BSYNC B1 ;  /* 0x0000000000017941 */ /* 0x000fea0003800000 */
.L_x_119:
        /* <DEDUP_REMOVED lines=13> */
.L_x_122:
[----:B------:R-:W-:Y:S05]  /*c0b0*/  BSYNC B1 ;  /* 0x0000000000017941 */ /* 0x000fea0003800000 */
.L_x_121:
        /* <DEDUP_REMOVED lines=13> */
.L_x_124:
[----:B------:R-:W-:Y:S05]  /*c190*/  BSYNC B1 ;  /* 0x0000000000017941 */ /* 0x000fea0003800000 */
.L_x_123:
        /* <DEDUP_REMOVED lines=13> */
.L_x_126:
[----:B------:R-:W-:Y:S05]  /*c270*/  BSYNC B1 ;  /* 0x0000000000017941 */ /* 0x000fea0003800000 */
.L_x_125:
        /* <DEDUP_REMOVED lines=13> */
.L_x_128:
[----:B------:R-:W-:Y:S05]  /*c350*/  BSYNC B1 ;  /* 0x0000000000017941 */ /* 0x000fea0003800000 */
.L_x_127:
        /* <DEDUP_REMOVED lines=13> */
.L_x_130:
[----:B------:R-:W-:Y:S05]  /*c430*/  BSYNC B1 ;  /* 0x0000000000017941 */ /* 0x000fea0003800000 */
.L_x_129:
        /* <DEDUP_REMOVED lines=13> */
.L_x_132:
[----:B------:R-:W-:Y:S05]  /*c510*/  BSYNC B1 ;  /* 0x0000000000017941 */ /* 0x000fea0003800000 */
.L_x_131:
        /* <DEDUP_REMOVED lines=13> */
.L_x_134:
[----:B------:R-:W-:Y:S05]  /*c5f0*/  BSYNC B1 ;  /* 0x0000000000017941 */ /* 0x000fea0003800000 */
.L_x_133:
        /* <DEDUP_REMOVED lines=13> */
.L_x_136:
[----:B------:R-:W-:Y:S05]  /*c6d0*/  BSYNC B1 ;  /* 0x0000000000017941 */ /* 0x000fea0003800000 */
.L_x_135:
        /* <DEDUP_REMOVED lines=13> */
.L_x_138:
[----:B------:R-:W-:Y:S05]  /*c7b0*/  BSYNC B1 ;  /* 0x0000000000017941 */ /* 0x000fea0003800000 */
.L_x_137:
        /* <DEDUP_REMOVED lines=13> */
.L_x_140:
[----:B------:R-:W-:Y:S05]  /*c890*/  BSYNC B1 ;  /* 0x0000000000017941 */ /* 0x000fea0003800000 */
.L_x_139:
        /* <DEDUP_REMOVED lines=13> */
.L_x_142:
[----:B------:R-:W-:Y:S05]  /*c970*/  BSYNC B1 ;  /* 0x0000000000017941 */ /* 0x000fea0003800000 */
.L_x_141:
        /* <DEDUP_REMOVED lines=13> */
.L_x_144:
[----:B------:R-:W-:Y:S05]  /*ca50*/  BSYNC B1 ;  /* 0x0000000000017941 */ /* 0x000fea0003800000 */
.L_x_143:
        /* <DEDUP_REMOVED lines=13> */
.L_x_146:
[----:B------:R-:W-:Y:S05]  /*cb30*/  BSYNC B1 ;  /* 0x0000000000017941 */ /* 0x000fea0003800000 */
.L_x_145:
        /* <DEDUP_REMOVED lines=13> */
.L_x_148:
[----:B------:R-:W-:Y:S05]  /*cc10*/  BSYNC B1 ;  /* 0x0000000000017941 */ /* 0x000fea0003800000 */
.L_x_147:
        /* <DEDUP_REMOVED lines=13> */
.L_x_150:
[----:B------:R-:W-:Y:S05]  /*ccf0*/  BSYNC B1 ;  /* 0x0000000000017941 */ /* 0x000fea0003800000 */
.L_x_149:
        /* <DEDUP_REMOVED lines=13> */
.L_x_152:
[----:B------:R-:W-:Y:S05]  /*cdd0*/  BSYNC B1 ;  /* 0x0000000000017941 */ /* 0x000fea0003800000 */
.L_x_151:
        /* <DEDUP_REMOVED lines=13> */
.L_x_154:
[----:B------:R-:W-:Y:S05]  /*ceb0*/  BSYNC B1 ;  /* 0x0000000000017941 */ /* 0x000fea0003800000 */
.L_x_153:
        /* <DEDUP_REMOVED lines=13> */
.L_x_156:
[----:B------:R-:W-:Y:S05]  /*cf90*/  BSYNC B1 ;  /* 0x0000000000017941 */ /* 0x000fea0003800000 */
.L_x_155:
        /* <DEDUP_REMOVED lines=13> */
.L_x_158:
[----:B------:R-:W-:Y:S05]  /*d070*/  BSYNC B1 ;  /* 0x0000000000017941 */ /* 0x000fea0003800000 */
.L_x_157:
        /* <DEDUP_REMOVED lines=13> */
.L_x_160:
[----:B------:R-:W-:Y:S05]  /*d150*/  BSYNC B1 ;  /* 0x0000000000017941 */ /* 0x000fea0003800000 */
.L_x_159:
        /* <DEDUP_REMOVED lines=13> */
.L_x_162:
[----:B------:R-:W-:Y:S05]  /*d230*/  BSYNC B1 ;  /* 0x0000000000017941 */ /* 0x000fea0003800000 */
.L_x_161:
        /* <DEDUP_REMOVED lines=13> */
.L_x_164:
[----:B------:R-:W-:Y:S05]  /*d310*/  BSYNC B1 ;  /* 0x0000000000017941 */ /* 0x000fea0003800000 */
.L_x_163:
        /* <DEDUP_REMOVED lines=13> */
.L_x_166:
[----:B------:R-:W-:Y:S05]  /*d3f0*/  BSYNC B1 ;  /* 0x0000000000017941 */ /* 0x000fea0003800000 */
.L_x_165:
        /* <DEDUP_REMOVED lines=13> */
.L_x_168:
[----:B------:R-:W-:Y:S05]  /*d4d0*/  BSYNC B1 ;  /* 0x0000000000017941 */ /* 0x000fea0003800000 */
.L_x_167:
        /* <DEDUP_REMOVED lines=13> */
.L_x_170:
[----:B------:R-:W-:Y:S05]  /*d5b0*/  BSYNC B1 ;  /* 0x0000000000017941 */ /* 0x000fea0003800000 */
.L_x_169:
        /* <DEDUP_REMOVED lines=13> */
.L_x_172:
[----:B------:R-:W-:Y:S05]  /*d690*/  BSYNC B1 ;  /* 0x0000000000017941 */ /* 0x000fea0003800000 */
.L_x_171:
        /* <DEDUP_REMOVED lines=13> */
.L_x_174:
[----:B------:R-:W-:Y:S05]  /*d770*/  BSYNC B1 ;  /* 0x0000000000017941 */ /* 0x000fea0003800000 */
.L_x_173:
        /* <DEDUP_REMOVED lines=13> */
.L_x_176:
[----:B------:R-:W-:Y:S05]  /*d850*/  BSYNC B1 ;  /* 0x0000000000017941 */ /* 0x000fea0003800000 */
.L_x_175:
        /* <DEDUP_REMOVED lines=13> */
.L_x_178:
[----:B------:R-:W-:Y:S05]  /*d930*/  BSYNC B1 ;  /* 0x0000000000017941 */ /* 0x000fea0003800000 */
.L_x_177:
        /* <DEDUP_REMOVED lines=13> */
.L_x_180:
[----:B------:R-:W-:Y:S05]  /*da10*/  BSYNC B1 ;  /* 0x0000000000017941 */ /* 0x000fea0003800000 */
.L_x_179:
        /* <DEDUP_REMOVED lines=13> */
.L_x_182:
[----:B------:R-:W-:Y:S05]  /*daf0*/  BSYNC B1 ;  /* 0x0000000000017941 */ /* 0x000fea0003800000 */
.L_x_181:
        /* <DEDUP_REMOVED lines=13> */
.L_x_184:
[----:B------:R-:W-:Y:S05]  /*dbd0*/  BSYNC B1 ;  /* 0x0000000000017941 */ /* 0x000fea0003800000 */
.L_x_183:
        /* <DEDUP_REMOVED lines=13> */
.L_x_186:
[----:B------:R-:W-:Y:S05]  /*dcb0*/  BSYNC B1 ;  /* 0x0000000000017941 */ /* 0x000fea0003800000 */
.L_x_185:
        /* <DEDUP_REMOVED lines=13> */
.L_x_188:
[----:B------:R-:W-:Y:S05]  /*dd90*/  BSYNC B1 ;  /* 0x0000000000017941 */ /* 0x000fea0003800000 */
.L_x_187:
        /* <DEDUP_REMOVED lines=13> */
.L_x_190:
[----:B------:R-:W-:Y:S05]  /*de70*/  BSYNC B1 ;  /* 0x0000000000017941 */ /* 0x000fea0003800000 */
.L_x_189:
        /* <DEDUP_REMOVED lines=13> */
.L_x_192:
[----:B------:R-:W-:Y:S05]  /*df50*/  BSYNC B1 ;  /* 0x0000000000017941 */ /* 0x000fea0003800000 */
.L_x_191:
        /* <DEDUP_REMOVED lines=13> */
.L_x_194:
[----:B------:R-:W-:Y:S05]  /*e030*/  BSYNC B1 ;  /* 0x0000000000017941 */ /* 0x000fea0003800000 */
.L_x_193:
        /* <DEDUP_REMOVED lines=13> */
.L_x_196:
[----:B------:R-:W-:Y:S05]  /*e110*/  BSYNC B1 ;  /* 0x0000000000017941 */ /* 0x000fea0003800000 */
.L_x_195:
        /* <DEDUP_REMOVED lines=13> */
.L_x_198:
[----:B------:R-:W-:Y:S05]  /*e1f0*/  BSYNC B1 ;  /* 0x0000000000017941 */ /* 0x000fea0003800000 */
.L_x_197:
        /* <DEDUP_REMOVED lines=13> */
.L_x_200:
[----:B------:R-:W-:Y:S05]  /*e2d0*/  BSYNC B1 ;  /* 0x0000000000017941 */ /* 0x000fea0003800000 */
.L_x_199:
        /* <DEDUP_REMOVED lines=13> */
.L_x_202:
[----:B------:R-:W-:Y:S05]  /*e3b0*/  BSYNC B1 ;  /* 0x0000000000017941 */ /* 0x000fea0003800000 */
.L_x_201:
        /* <DEDUP_REMOVED lines=13> */
.L_x_204:
[----:B------:R-:W-:Y:S05]  /*e490*/  BSYNC B1 ;  /* 0x0000000000017941 */ /* 0x000fea0003800000 */
.L_x_203:
        /* <DEDUP_REMOVED lines=13> */
.L_x_206:
[----:B------:R-:W-:Y:S05]  /*e570*/  BSYNC B1 ;  /* 0x0000000000017941 */ /* 0x000fea0003800000 */
.L_x_205:
        /* <DEDUP_REMOVED lines=13> */
.L_x_208:
[----:B------:R-:W-:Y:S05]  /*e650*/  BSYNC B1 ;  /* 0x0000000000017941 */ /* 0x000fea0003800000 */
.L_x_207:
        /* <DEDUP_REMOVED lines=13> */
.L_x_210:
[----:B------:R-:W-:Y:S05]  /*e730*/  BSYNC B1 ;  /* 0x0000000000017941 */ /* 0x000fea0003800000 */
.L_x_209:
        /* <DEDUP_REMOVED lines=13> */
.L_x_212:
[----:B------:R-:W-:Y:S05]  /*e810*/  BSYNC B1 ;  /* 0x0000000000017941 */ /* 0x000fea0003800000 */
.L_x_211:
        /* <DEDUP_REMOVED lines=13> */
.L_x_214:
[----:B------:R-:W-:Y:S05]  /*e8f0*/  BSYNC B1 ;  /* 0x0000000000017941 */ /* 0x000fea0003800000 */
.L_x_213:
        /* <DEDUP_REMOVED lines=13> */
.L_x_216:
[----:B------:R-:W-:Y:S05]  /*e9d0*/  BSYNC B1 ;  /* 0x0000000000017941 */ /* 0x000fea0003800000 */
.L_x_215:
        /* <DEDUP_REMOVED lines=13> */
.L_x_218:
[----:B------:R-:W-:Y:S05]  /*eab0*/  BSYNC B1 ;  /* 0x0000000000017941 */ /* 0x000fea0003800000 */
.L_x_217:
        /* <DEDUP_REMOVED lines=13> */
.L_x_220:
[----:B------:R-:W-:Y:S05]  /*eb90*/  BSYNC B1 ;  /* 0x0000000000017941 */ /* 0x000fea0003800000 */
.L_x_219:
        /* <DEDUP_REMOVED lines=13> */
.L_x_222:
[----:B------:R-:W-:Y:S05]  /*ec70*/  BSYNC B1 ;  /* 0x0000000000017941 */ /* 0x000fea0003800000 */
.L_x_221:
        /* <DEDUP_REMOVED lines=13> */
.L_x_224:
[----:B------:R-:W-:Y:S05]  /*ed50*/  BSYNC B1 ;  /* 0x0000000000017941 */ /* 0x000fea0003800000 */
.L_x_223:
        /* <DEDUP_REMOVED lines=13> */
.L_x_226:
[----:B------:R-:W-:Y:S05]  /*ee30*/  BSYNC B1 ;  /* 0x0000000000017941 */ /* 0x000fea0003800000 */
.L_x_225:
        /* <DEDUP_REMOVED lines=13> */
.L_x_228:
[----:B------:R-:W-:Y:S05]  /*ef10*/  BSYNC B1 ;  /* 0x0000000000017941 */ /* 0x000fea0003800000 */
.L_x_227:
[----:B------:R-:W3:Y:S01]  /*ef20*/  LDL.LU R6, [R1+0xec] ;  /* 0x0000ec0001067983 */ /* 0x000ee20000300800 */
[----:B-----5:R-:W-:Y:S01]  /*ef30*/  LOP3.LUT R0, R0, 0xff, RZ, 0xc0, !PT ;  /* 0x000000ff00007812 */ /* 0x020fe200078ec0ff */
[----:B------:R-:W-:Y:S01]  /*ef40*/  BSSY B1, `(.L_x_229) ;  /* 0x0000013000017945 */ /* 0x000fe20003800000 */
[----:B------:R-:W-:Y:S02]  /*ef50*/  IADD3 R5, P0, R40, 0x80, RZ ;  /* 0x0000008028057810 */ /* 0x000fe40007f1e0ff */
[----:B------:R-:W-:-:S03]  /*ef60*/  F2FP.F16.E4M3.UNPACK_B R0, R0 ;  /* 0x00000000ff00723e */ /* 0x000fc600020006ff */
[----:B------:R-:W-:Y:S01]  /*ef70*/  IMAD.X R2, RZ, RZ, R37, P0 ;  /* 0x000000ffff027224 */ /* 0x000fe200000e0625 */
[----:B------:R-:W-:Y:S01]  /*ef80*/  ISETP.GE.AND P0, PT, R41, 0x81, PT ;  /* 0x000000812900780c */ /* 0x000fe20003f06270 */
[----:B------:R-:W-:Y:S02]  /*ef90*/  HADD2.F32 R0, -RZ, R0.H0_H0 ;  /* 0x20000000ff007230 */ /* 0x000fe40000004100 */
[----:B------:R-:W-:Y:S01]  /*efa0*/  IMAD R4, R2, UR6, RZ ;  /* 0x0000000602047c24 */ /* 0x000fe2000f8e02ff */
[----:B------:R-:W-:Y:S01]  /*efb0*/  ISETP.LT.OR P4, PT, R42, 0x1, !P0 ;  /* 0x000000012a00780c */ /* 0x000fe20004781670 */
[----:B0-----:R-:W-:-:S04]  /*efc0*/  IMAD.WIDE.U32 R2, R5, UR6, R38 ;  /* 0x0000000605027c25 */ /* 0x001fc8000f8e0026 */
[----:B------:R-:W-:Y:S01]  /*efd0*/  FMUL R0, R0, UR21 ;  /* 0x0000001500007c20 */ /* 0x000fe20008400000 */
[----:B------:R-:W-:Y:S01]  /*efe0*/  IMAD R5, R5, UR7, R4 ;  /* 0x0000000705057c24 */ /* 0x000fe2000f8e0204 */
[----:B------:R-:W-:-:S04]  /*eff0*/  IADD3 R2, P2, R2, UR8, RZ ;  /* 0x0000000802027c10 */ /* 0x000fc8000ff5e0ff */
[----:B------:R-:W-:Y:S01]  /*f000*/  IADD3.X R3, R3, UR9, R5, P2, !PT ;  /* 0x0000000903037c10 */ /* 0x000fe200097fe405 */
[----:B---3--:R-:W-:-:S05]  /*f010*/  FFMA R0, R6, UR20, R0 ;  /* 0x0000001406007c23 */ /* 0x008fca0008000000 */
[----:B------:R-:W-:Y:S02]  /*f020*/  F2FP.SATFINITE.E4M3.F32.PACK_AB_MERGE_C R7, RZ, R0, RZ ;  /* 0x00000000ff07723e */ /* 0x000fe400048070ff */
[----:B------:R-:W-:-:S03]  /*f030*/  PRMT R0, RZ, 0x7610, R0 ;  /* 0x00007610ff007816 */ /* 0x000fc60000000000 */
[----:B------:R0:W-:Y:S01]  /*f040*/  @!P1 STG.E.U8 desc[UR14][R30.64+0xb9], R7 ;  /* 0x0000b9071e009986 */ /* 0x0001e2000c10110e */
[----:B------:R-:W-:Y:S05]  /*f050*/  @P4 BRA `(.L_x_230) ;  /* 0x0000000000044947 */ /* 0x000fea0003800000 */
[----:B------:R3:W5:Y:S02]  /*f060*/  LDG.E.U8 R0, desc[UR14][R2.64] ;  /* 0x0000000e02007981 */ /* 0x000764000c1e1100 */
.L_x_230:
[----:B------:R-:W-:Y:S05]  /*f070*/  BSYNC B1 ;  /* 0x0000000000017941 */ /* 0x000fea0003800000 */
.L_x_229:
        /* <DEDUP_REMOVED lines=8> */
[----:B------:R-:W-:Y:S02]  /*f100*/  F2FP.SATFINITE.E4M3.F32.PACK_AB_MERGE_C R5, RZ, R0, RZ ;  /* 0x00000000ff05723e */ /* 0x000fe400048070ff */
[----:B------:R-:W-:-:S03]  /*f110*/  PRMT R0, RZ, 0x7610, R0 ;  /* 0x00007610ff007816 */ /* 0x000fc60000000000 */
[----:B------:R2:W-:Y:S01]  /*f120*/  @!P4 STG.E.U8 desc[UR14][R26.64], R5 ;  /* 0x000000051a00c986 */ /* 0x0005e2000c10110e */
[----:B------:R-:W-:Y:S05]  /*f130*/  @P2 BRA `(.L_x_232) ;  /* 0x0000000000042947 */ /* 0x000fea0003800000 */
[----:B------:R0:W5:Y:S02]  /*f140*/  LDG.E.U8 R0, desc[UR14][R2.64+0x1] ;  /* 0x0000010e02007981 */ /* 0x000164000c1e1100 */
.L_x_232:
[----:B------:R-:W-:Y:S05]  /*f150*/  BSYNC B1 ;  /* 0x0000000000017941 */ /* 0x000fea0003800000 */
.L_x_231:
[----:B------:R-:W3:Y:S01]  /*f160*/  LDL.LU R4, [R1+0xf4] ;  /* 0x0000f40001047983 */ /* 0x000ee20000300800 */
[----:B-----5:R-:W-:Y:S01]  /*f170*/  LOP3.LUT R0, R0, 0xff, RZ, 0xc0, !PT ;  /* 0x000000ff00007812 */ /* 0x020fe200078ec0ff */
[----:B------:R-:W-:Y:S01]  /*f180*/  BSSY B1, `(.L_x_233) ;  /* 0x0000013000017945 */ /* 0x000fe20003800000 */
[----:B--2---:R-:W-:Y:S02]  /*f190*/  IADD3 R5, P1, R40, 0x88, RZ ;  /* 0x0000008828057810 */ /* 0x004fe40007f3e0ff */
[----:B------:R-:W-:-:S03]  /*f1a0*/  F2FP.F16.E4M3.UNPACK_B R0, R0 ;  /* 0x00000000ff00723e */ /* 0x000fc600020006ff */
[----:B------:R-:W-:Y:S01]  /*f1b0*/  IMAD.X R36, RZ, RZ, R37, P1 ;  /* 0x000000ffff247224 */ /* 0x000fe200008e0625 */
[----:B------:R-:W-:Y:S01]  /*f1c0*/  ISETP.GE.AND P1, PT, R41, 0x89, PT ;  /* 0x000000892900780c */ /* 0x000fe20003f26270 */
[----:B------:R-:W-:Y:S02]  /*f1d0*/  HADD2.F32 R0, -RZ, R0.H0_H0 ;  /* 0x20000000ff007230 */ /* 0x000fe40000004100 */
[----:B------:R-:W-:Y:S01]  /*f1e0*/  IMAD R36, R36, UR6, RZ ;  /* 0x0000000624247c24 */ /* 0x000fe2000f8e02ff */
[----:B------:R-:W-:Y:S01]  /*f1f0*/  ISETP.LT.OR P5, PT, R42, 0x1, !P1 ;  /* 0x000000012a00780c */ /* 0x000fe20004fa1670 */
[----:B------:R-:W-:-:S04]  /*f200*/  IMAD.WIDE.U32 R38, R5, UR6, R38 ;  /* 0x0000000605267c25 */ /* 0x000fc8000f8e0026 */
[----:B------:R-:W-:Y:S01]  /*f210*/  FMUL R0, R0, UR21 ;  /* 0x0000001500007c20 */ /* 0x000fe20008400000 */
[----:B------:R-:W-:-:S03]  /*f220*/  IMAD R5, R5, UR7, R36 ;  /* 0x0000000705057c24 */ /* 0x000fc6000f8e0224 */
[----:B---3--:R-:W-:Y:S01]  /*f230*/  FFMA R0, R4, UR20, R0 ;  /* 0x0000001404007c23 */ /* 0x008fe20008000000 */
[----:B------:R-:W-:-:S04]  /*f240*/  IADD3 R4, P4, R38, UR8, RZ ;  /* 0x0000000826047c10 */ /* 0x000fc8000ff9e0ff */
[----:B0-----:R-:W-:Y:S02]  /*f250*/  F2FP.SATFINITE.E4M3.F32.PACK_AB_MERGE_C R7, RZ, R0, RZ ;  /* 0x00000000ff07723e */ /* 0x001fe400048070ff */
[----:B------:R-:W-:Y:S02]  /*f260*/  IADD3.X R5, R39, UR9, R5, P4, !PT ;  /* 0x0000000927057c10 */ /* 0x000fe4000a7fe405 */
[----:B------:R-:W-:Y:S01]  /*f270*/  PRMT R0, RZ, 0x7610, R0 ;  /* 0x00007610ff007816 */ /* 0x000fe20000000000 */
[----:B------:R0:W-:Y:S01]  /*f280*/  @!P2 STG.E.U8 desc[UR14][R26.64+0x1], R7 ;  /* 0x000001071a00a986 */ /* 0x0001e2000c10110e */
[----:B------:R-:W-:Y:S05]  /*f290*/  @P5 BRA `(.L_x_234) ;  /* 0x0000000000045947 */ /* 0x000fea0003800000 */
[----:B------:R2:W5:Y:S02]  /*f2a0*/  LDG.E.U8 R0, desc[UR14][R4.64] ;  /* 0x0000000e04007981 */ /* 0x000564000c1e1100 */
.L_x_234:
[----:B------:R-:W-:Y:S05]  /*f2b0*/  BSYNC B1 ;  /* 0x0000000000017941 */ /* 0x000fea0003800000 */
.L_x_233:
        /* <DEDUP_REMOVED lines=13> */
.L_x_236:
[----:B------:R-:W-:Y:S05]  /*f390*/  BSYNC B1 ;  /* 0x0000000000017941 */ /* 0x000fea0003800000 */
.L_x_235:
        /* <DEDUP_REMOVED lines=13> */
.L_x_238:
[----:B------:R-:W-:Y:S05]  /*f470*/  BSYNC B1 ;  /* 0x0000000000017941 */ /* 0x000fea0003800000 */
.L_x_237:
        /* <DEDUP_REMOVED lines=13> */
.L_x_240:
[----:B------:R-:W-:Y:S05]  /*f550*/  BSYNC B1 ;  /* 0x0000000000017941 */ /* 0x000fea0003800000 */
.L_x_239:
        /* <DEDUP_REMOVED lines=13> */
.L_x_242:
[----:B------:R-:W-:Y:S05]  /*f630*/  BSYNC B1 ;  /* 0x0000000000017941 */ /* 0x000fea0003800000 */
.L_x_241:
        /* <DEDUP_REMOVED lines=13> */
.L_x_244:
[----:B------:R-:W-:Y:S05]  /*f710*/  BSYNC B1 ;  /* 0x0000000000017941 */ /* 0x000fea0003800000 */
.L_x_243:
        /* <DEDUP_REMOVED lines=13> */
.L_x_246:
[----:B------:R-:W-:Y:S05]  /*f7f0*/  BSYNC B1 ;  /* 0x0000000000017941 */ /* 0x000fea0003800000 */
.L_x_245:
        /* <DEDUP_REMOVED lines=13> */
.L_x_248:
[----:B------:R-:W-:Y:S05]  /*f8d0*/  BSYNC B1 ;  /* 0x0000000000017941 */ /* 0x000fea0003800000 */
.L_x_247:
        /* <DEDUP_REMOVED lines=13> */
.L_x_250:
[----:B------:R-:W-:Y:S05]  /*f9b0*/  BSYNC B1 ;  /* 0x0000000000017941 */ /* 0x000fea0003800000 */
.L_x_249:
        /* <DEDUP_REMOVED lines=13> */
.L_x_252:
[----:B------:R-:W-:Y:S05]  /*fa90*/  BSYNC B1 ;  /* 0x0000000000017941 */ /* 0x000fea0003800000 */
.L_x_251:
        /* <DEDUP_REMOVED lines=13> */
.L_x_254:
[----:B------:R-:W-:Y:S05]  /*fb70*/  BSYNC B1 ;  /* 0x0000000000017941 */ /* 0x000fea0003800000 */
.L_x_253:
        /* <DEDUP_REMOVED lines=13> */
.L_x_256:
[----:B------:R-:W-:Y:S05]  /*fc50*/  BSYNC B1 ;  /* 0x0000000000017941 */ /* 0x000fea0003800000 */
.L_x_255:
        /* <DEDUP_REMOVED lines=13> */
.L_x_258:
[----:B------:R-:W-:Y:S05]  /*fd30*/  BSYNC B1 ;  /* 0x0000000000017941 */ /* 0x000fea0003800000 */
.L_x_257:
        /* <DEDUP_REMOVED lines=13> */
.L_x_260:
[----:B------:R-:W-:Y:S05]  /*fe10*/  BSYNC B1 ;  /* 0x0000000000017941 */ /* 0x000fea0003800000 */
.L_x_259:
        /* <DEDUP_REMOVED lines=13> */
.L_x_262:
[----:B------:R-:W-:Y:S05]  /*fef0*/  BSYNC B1 ;  /* 0x0000000000017941 */ /* 0x000fea0003800000 */
.L_x_261:
        /* <DEDUP_REMOVED lines=13> */
.L_x_264:
[----:B------:R-:W-:Y:S05]  /*ffd0*/  BSYNC B1 ;  /* 0x0000000000017941 */ /* 0x000fea0003800000 */
.L_x_263:
        /* <DEDUP_REMOVED lines=13> */
.L_x_266:
[----:B------:R-:W-:Y:S05]  /*100b0*/  BSYNC B1 ;  /* 0x0000000000017941 */ /* 0x000fea0003800000 */
.L_x_265:
        /* <DEDUP_REMOVED lines=13> */
.L_x_268:
[----:B------:R-:W-:Y:S05]  /*10190*/  BSYNC B1 ;  /* 0x0000000000017941 */ /* 0x000fea0003800000 */
.L_x_267:
        /* <DEDUP_REMOVED lines=13> */
.L_x_270:
[----:B------:R-:W-:Y:S05]  /*10270*/  BSYNC B1 ;  /* 0x0000000000017941 */ /* 0x000fea0003800000 */
.L_x_269:
        /* <DEDUP_REMOVED lines=13> */
.L_x_272:
[----:B------:R-:W-:Y:S05]  /*10350*/  BSYNC B1 ;  /* 0x0000000000017941 */ /* 0x000fea0003800000 */
.L_x_271:
        /* <DEDUP_REMOVED lines=13> */
.L_x_274:
[----:B------:R-:W-:Y:S05]  /*10430*/  BSYNC B1 ;  /* 0x0000000000017941 */ /* 0x000fea0003800000 */
.L_x_273:
        /* <DEDUP_REMOVED lines=13> */
.L_x_276:
[----:B------:R-:W-:Y:S05]  /*10510*/  BSYNC B1 ;  /* 0x0000000000017941 */ /* 0x000fea0003800000 */
.L_x_275:
        /* <DEDUP_REMOVED lines=13> */
.L_x_278:
[----:B------:R-:W-:Y:S05]  /*105f0*/  BSYNC B1 ;  /* 0x0000000000017941 */ /* 0x000fea0003800000 */
.L_x_277:
        /* <DEDUP_REMOVED lines=13> */
.L_x_280:
[----:B------:R-:W-:Y:S05]  /*106d0*/  BSYNC B1 ;  /* 0x0000000000017941 */ /* 0x000fea0003800000 */
.L_x_279:
        /* <DEDUP_REMOVED lines=13> */
.L_x_282:
[----:B------:R-:W-:Y:S05]  /*107b0*/  BSYNC B1 ;  /* 0x0000000000017941 */ /* 0x000fea0003800000 */
.L_x_281:
        /* <DEDUP_REMOVED lines=13> */
.L_x_284:
[----:B------:R-:W-:Y:S05]  /*10890*/  BSYNC B1 ;  /* 0x0000000000017941 */ /* 0x000fea0003800000 */
.L_x_283:
        /* <DEDUP_REMOVED lines=13> */
.L_x_286:
[----:B------:R-:W-:Y:S05]  /*10970*/  BSYNC B1 ;  /* 0x0000000000017941 */ /* 0x000fea0003800000 */
.L_x_285:
        /* <DEDUP_REMOVED lines=13> */
.L_x_288:
[----:B------:R-:W-:Y:S05]  /*10a50*/  BSYNC B1 ;  /* 0x0000000000017941 */ /* 0x000fea0003800000 */
.L_x_287:
        /* <DEDUP_REMOVED lines=13> */
.L_x_290:
[----:B------:R-:W-:Y:S05]  /*10b30*/  BSYNC B1 ;  /* 0x0000000000017941 */ /* 0x000fea0003800000 */
.L_x_289:
        /* <DEDUP_REMOVED lines=13> */
.L_x_292:
[----:B------:R-:W-:Y:S05]  /*10c10*/  BSYNC B1 ;  /* 0x0000000000017941 */ /* 0x000fea0003800000 */
.L_x_291:
        /* <DEDUP_REMOVED lines=13> */
.L_x_294:
[----:B------:R-:W-:Y:S05]  /*10cf0*/  BSYNC B1 ;  /* 0x0000000000017941 */ /* 0x000fea0003800000 */
.L_x_293:
        /* <DEDUP_REMOVED lines=13> */
.L_x_296:
[----:B------:R-:W-:Y:S05]  /*10dd0*/  BSYNC B1 ;  /* 0x0000000000017941 */ /* 0x000fea0003800000 */
.L_x_295:
        /* <DEDUP_REMOVED lines=13> */
.L_x_298:
[----:B------:R-:W-:Y:S05]  /*10eb0*/  BSYNC B1 ;  /* 0x0000000000017941 */ /* 0x000fea0003800000 */
.L_x_297:
        /* <DEDUP_REMOVED lines=13> */
.L_x_300:
[----:B------:R-:W-:Y:S05]  /*10f90*/  BSYNC B1 ;  /* 0x0000000000017941 */ /* 0x000fea0003800000 */
.L_x_299:
        /* <DEDUP_REMOVED lines=13> */
.L_x_302:
[----:B------:R-:W-:Y:S05]  /*11070*/  BSYNC B1 ;  /* 0x0000000000017941 */ /* 0x000fea0003800000 */
.L_x_301:
        /* <DEDUP_REMOVED lines=13> */
.L_x_304:
[----:B------:R-:W-:Y:S05]  /*11150*/  BSYNC B1 ;  /* 0x0000000000017941 */ /* 0x000fea0003800000 */
.L_x_303:
        /* <DEDUP_REMOVED lines=13> */
.L_x_306:
[----:B------:R-:W-:Y:S05]  /*11230*/  BSYNC B1 ;  /* 0x0000000000017941 */ /* 0x000fea0003800000 */
.L_x_305:
        /* <DEDUP_REMOVED lines=13> */
.L_x_308:
[----:B------:R-:W-:Y:S05]  /*11310*/  BSYNC B1 ;  /* 0x0000000000017941 */ /* 0x000fea0003800000 */
.L_x_307:
        /* <DEDUP_REMOVED lines=13> */
.L_x_310:
[----:B------:R-:W-:Y:S05]  /*113f0*/  BSYNC B1 ;  /* 0x0000000000017941 */ /* 0x000fea0003800000 */
.L_x_309:
        /* <DEDUP_REMOVED lines=13> */
.L_x_312:
[----:B------:R-:W-:Y:S05]  /*114d0*/  BSYNC B1 ;  /* 0x0000000000017941 */ /* 0x000fea0003800000 */
.L_x_311:
        /* <DEDUP_REMOVED lines=13> */
.L_x_314:
[----:B------:R-:W-:Y:S05]  /*115b0*/  BSYNC B1 ;  /* 0x0000000000017941 */ /* 0x000fea0003800000 */
.L_x_313:
        /* <DEDUP_REMOVED lines=13> */
.L_x_316:
[----:B------:R-:W-:Y:S05]  /*11690*/  BSYNC B1 ;  /* 0x0000000000017941 */ /* 0x000fea0003800000 */
.L_x_315:
        /* <DEDUP_REMOVED lines=13> */
.L_x_318:
[----:B------:R-:W-:Y:S05]  /*11770*/  BSYNC B1 ;  /* 0x0000000000017941 */ /* 0x000fea0003800000 */
.L_x_317:
        /* <DEDUP_REMOVED lines=13> */
.L_x_320:
[----:B------:R-:W-:Y:S05]  /*11850*/  BSYNC B1 ;  /* 0x0000000000017941 */ /* 0x000fea0003800000 */
.L_x_319:
        /* <DEDUP_REMOVED lines=13> */
.L_x_322:
[----:B------:R-:W-:Y:S05]  /*11930*/  BSYNC B1 ;  /* 0x0000000000017941 */ /* 0x000fea0003800000 */
.L_x_321:
        /* <DEDUP_REMOVED lines=13> */
.L_x_324:
[----:B------:R-:W-:Y:S05]  /*11a10*/  BSYNC B1 ;  /* 0x0000000000017941 */ /* 0x000fea0003800000 */
.L_x_323:
        /* <DEDUP_REMOVED lines=13> */
.L_x_326:
[----:B------:R-:W-:Y:S05]  /*11af0*/  BSYNC B1 ;  /* 0x0000000000017941 */ /* 0x000fea0003800000 */
.L_x_325:
        /* <DEDUP_REMOVED lines=13> */
.L_x_328:
[----:B------:R-:W-:Y:S05]  /*11bd0*/  BSYNC B1 ;  /* 0x0000000000017941 */ /* 0x000fea0003800000 */
.L_x_327:
        /* <DEDUP_REMOVED lines=13> */
.L_x_330:
[----:B------:R-:W-:Y:S05]  /*11cb0*/  BSYNC B1 ;  /* 0x0000000000017941 */ /* 0x000fea0003800000 */
.L_x_329:
        /* <DEDUP_REMOVED lines=13> */
.L_x_332:
[----:B------:R-:W-:Y:S05]  /*11d90*/  BSYNC B1 ;  /* 0x0000000000017941 */ /* 0x000fea0003800000 */
.L_x_331:
        /* <DEDUP_REMOVED lines=13> */
.L_x_334:
[----:B------:R-:W-:Y:S05]  /*11e70*/  BSYNC B1 ;  /* 0x0000000000017941 */ /* 0x000fea0003800000 */
.L_x_333:
        /* <DEDUP_REMOVED lines=13> */
.L_x_336:
[----:B------:R-:W-:Y:S05]  /*11f50*/  BSYNC B1 ;  /* 0x0000000000017941 */ /* 0x000fea0003800000 */
.L_x_335:
        /* <DEDUP_REMOVED lines=13> */
.L_x_338:
[----:B------:R-:W-:Y:S05]  /*12030*/  BSYNC B1 ;  /* 0x0000000000017941 */ /* 0x000fea0003800000 */
.L_x_337:
        /* <DEDUP_REMOVED lines=13> */
.L_x_340:
[----:B------:R-:W-:Y:S05]  /*12110*/  BSYNC B1 ;  /* 0x0000000000017941 */ /* 0x000fea0003800000 */
.L_x_339:
        /* <DEDUP_REMOVED lines=13> */
.L_x_342:
[----:B------:R-:W-:Y:S05]  /*121f0*/  BSYNC B1 ;  /* 0x0000000000017941 */ /* 0x000fea0003800000 */
.L_x_341:
        /* <DEDUP_REMOVED lines=13> */
.L_x_344:
[----:B------:R-:W-:Y:S05]  /*122d0*/  BSYNC B1 ;  /* 0x0000000000017941 */ /* 0x000fea0003800000 */
.L_x_343:
        /* <DEDUP_REMOVED lines=13> */
.L_x_346:
[----:B------:R-:W-:Y:S05]  /*123b0*/  BSYNC B1 ;  /* 0x0000000000017941 */ /* 0x000fea0003800000 */
.L_x_345:
        /* <DEDUP_REMOVED lines=13> */
.L_x_348:
[----:B------:R-:W-:Y:S05]  /*12490*/  BSYNC B1 ;  /* 0x0000000000017941 */ /* 0x000fea0003800000 */
.L_x_347:
        /* <DEDUP_REMOVED lines=13> */
.L_x_350:
[----:B------:R-:W-:Y:S05]  /*12570*/  BSYNC B1 ;  /* 0x0000000000017941 */ /* 0x000fea0003800000 */
.L_x_349:
        /* <DEDUP_REMOVED lines=13> */
.L_x_352:
[----:B------:R-:W-:Y:S05]  /*12650*/  BSYNC B1 ;  /* 0x0000000000017941 */ /* 0x000fea0003800000 */
.L_x_351:
        /* <DEDUP_REMOVED lines=13> */
.L_x_354:
[----:B------:R-:W-:Y:S05]  /*12730*/  BSYNC B1 ;  /* 0x0000000000017941 */ /* 0x000fea0003800000 */
.L_x_353:
        /* <DEDUP_REMOVED lines=13> */
.L_x_356:
[----:B------:R-:W-:Y:S05]  /*12810*/  BSYNC B1 ;  /* 0x0000000000017941 */ /* 0x000fea0003800000 */
.L_x_355:
        /* <DEDUP_REMOVED lines=13> */
.L_x_358:
[----:B------:R-:W-:Y:S05]  /*128f0*/  BSYNC B1 ;  /* 0x0000000000017941 */ /* 0x000fea0003800000 */
.L_x_357:
        /* <DEDUP_REMOVED lines=13> */
.L_x_360:
[----:B------:R-:W-:Y:S05]  /*129d0*/  BSYNC B1 ;  /* 0x0000000000017941 */ /* 0x000fea0003800000 */
.L_x_359:
        /* <DEDUP_REMOVED lines=13> */
.L_x_362:
[----:B------:R-:W-:Y:S05]  /*12ab0*/  BSYNC B1 ;  /* 0x0000000000017941 */ /* 0x000fea0003800000 */
.L_x_361:
        /* <DEDUP_REMOVED lines=13> */
.L_x_364:
[----:B------:R-:W-:Y:S05]  /*12b90*/  BSYNC B1 ;  /* 0x0000000000017941 */ /* 0x000fea0003800000 */
.L_x_363:
        /* <DEDUP_REMOVED lines=13> */
.L_x_366:
[----:B------:R-:W-:Y:S05]  /*12c70*/  BSYNC B1 ;  /* 0x0000000000017941 */ /* 0x000fea0003800000 */
.L_x_365:
        /* <DEDUP_REMOVED lines=13> */
.L_x_368:
[----:B------:R-:W-:Y:S05]  /*12d50*/  BSYNC B1 ;  /* 0x0000000000017941 */ /* 0x000fea0003800000 */
.L_x_367:
        /* <DEDUP_REMOVED lines=13> */
.L_x_370:
[----:B------:R-:W-:Y:S05]  /*12e30*/  BSYNC B1 ;  /* 0x0000000000017941 */ /* 0x000fea0003800000 */
.L_x_369:
        /* <DEDUP_REMOVED lines=13> */
.L_x_372:
[----:B------:R-:W-:Y:S05]  /*12f10*/  BSYNC B1 ;  /* 0x0000000000017941 */ /* 0x000fea0003800000 */
.L_x_371:
        /* <DEDUP_REMOVED lines=13> */
.L_x_374:
[----:B------:R-:W-:Y:S05]  /*12ff0*/  BSYNC B1 ;  /* 0x0000000000017941 */ /* 0x000fea0003800000 */
.L_x_373:
        /* <DEDUP_REMOVED lines=13> */
.L_x_376:
[----:B------:R-:W-:Y:S05]  /*130d0*/  BSYNC B1 ;  /* 0x0000000000017941 */ /* 0x000fea0003800000 */
.L_x_375:
        /* <DEDUP_REMOVED lines=13> */
.L_x_378:
[----:B------:R-:W-:Y:S05]  /*131b0*/  BSYNC B1 ;  /* 0x0000000000017941 */ /* 0x000fea0003800000 */
.L_x_377:
        /* <DEDUP_REMOVED lines=13> */
.L_x_380:
[----:B------:R-:W-:Y:S05]  /*13290*/  BSYNC B1 ;  /* 0x0000000000017941 */ /* 0x000fea0003800000 */
.L_x_379:
        /* <DEDUP_REMOVED lines=13> */
.L_x_382:
[----:B------:R-:W-:Y:S05]  /*13370*/  BSYNC B1 ;  /* 0x0000000000017941 */ /* 0x000fea0003800000 */
.L_x_381:
        /* <DEDUP_REMOVED lines=13> */
.L_x_384:
[----:B------:R-:W-:Y:S05]  /*13450*/  BSYNC B1 ;  /* 0x0000000000017941 */ /* 0x000fea0003800000 */
.L_x_383:
        /* <DEDUP_REMOVED lines=13> */
.L_x_386:
[----:B------:R-:W-:Y:S05]  /*13530*/  BSYNC B1 ;  /* 0x0000000000017941 */ /* 0x000fea0003800000 */
.L_x_385:
        /* <DEDUP_REMOVED lines=13> */
.L_x_388:
[----:B------:R-:W-:Y:S05]  /*13610*/  BSYNC B1 ;  /* 0x0000000000017941 */ /* 0x000fea0003800000 */
.L_x_387:
        /* <DEDUP_REMOVED lines=13> */
.L_x_390:
[----:B------:R-:W-:Y:S05]  /*136f0*/  BSYNC B1 ;  /* 0x0000000000017941 */ /* 0x000fea0003800000 */
.L_x_389:
        /* <DEDUP_REMOVED lines=13> */
.L_x_392:
[----:B------:R-:W-:Y:S05]  /*137d0*/  BSYNC B1 ;  /* 0x0000000000017941 */ /* 0x000fea0003800000 */
.L_x_391:
        /* <DEDUP_REMOVED lines=13> */
.L_x_394:
[----:B------:R-:W-:Y:S05]  /*138b0*/  BSYNC B1 ;  /* 0x0000000000017941 */ /* 0x000fea0003800000 */
.L_x_393:
        /* <DEDUP_REMOVED lines=13> */
.L_x_396:
[----:B------:R-:W-:Y:S05]  /*13990*/  BSYNC B1 ;  /* 0x0000000000017941 */ /* 0x000fea0003800000 */
.L_x_395:
        /* <DEDUP_REMOVED lines=13> */
.L_x_398:
[----:B------:R-:W-:Y:S05]  /*13a70*/  BSYNC B1 ;  /* 0x0000000000017941 */ /* 0x000fea0003800000 */
.L_x_397:
        /* <DEDUP_REMOVED lines=13> */
.L_x_400:
[----:B------:R-:W-:Y:S05]  /*13b50*/  BSYNC B1 ;  /* 0x0000000000017941 */ /* 0x000fea0003800000 */
.L_x_399:
        /* <DEDUP_REMOVED lines=13> */
.L_x_402:
[----:B------:R-:W-:Y:S05]  /*13c30*/  BSYNC B1 ;  /* 0x0000000000017941 */ /* 0x000fea0003800000 */
.L_x_401:
        /* <DEDUP_REMOVED lines=13> */
.L_x_404:
[----:B------:R-:W-:Y:S05]  /*13d10*/  BSYNC B1 ;  /* 0x0000000000017941 */ /* 0x000fea0003800000 */
.L_x_403:
        /* <DEDUP_REMOVED lines=13> */
.L_x_406:
[----:B------:R-:W-:Y:S05]  /*13df0*/  BSYNC B1 ;  /* 0x0000000000017941 */ /* 0x000fea0003800000 */
.L_x_405:
        /* <DEDUP_REMOVED lines=13> */
.L_x_408:
[----:B------:R-:W-:Y:S05]  /*13ed0*/  BSYNC B1 ;  /* 0x0000000000017941 */ /* 0x000fea0003800000 */
.L_x_407:
        /* <DEDUP_REMOVED lines=13> */
.L_x_410:
[----:B------:R-:W-:Y:S05]  /*13fb0*/  BSYNC B1 ;  /* 0x0000000000017941 */ /* 0x000fea0003800000 */
.L_x_409:
        /* <DEDUP_REMOVED lines=13> */
.L_x_412:
[----:B------:R-:W-:Y:S05]  /*14090*/  BSYNC B1 ;  /* 0x0000000000017941 */ /* 0x000fea0003800000 */
.L_x_411:
        /* <DEDUP_REMOVED lines=13> */
.L_x_414:
[----:B------:R-:W-:Y:S05]  /*14170*/  BSYNC B1 ;  /* 0x0000000000017941 */ /* 0x000fea0003800000 */
.L_x_413:
        /* <DEDUP_REMOVED lines=13> */
.L_x_416:
[----:B------:R-:W-:Y:S05]  /*14250*/  BSYNC B1 ;  /* 0x0000000000017941 */ /* 0x000fea0003800000 */
.L_x_415:
[----:B--23--:R-:W2:Y:S01]  /*14260*/  LDL.LU R2, [R1+0x264] ;  /* 0x0002640001027983 */ /* 0x00cea20000300800 */
        /* <DEDUP_REMOVED lines=12> */
.L_x_418:
[----:B------:R-:W-:Y:S05]  /*14330*/  BSYNC B1 ;  /* 0x0000000000017941 */ /* 0x000fea0003800000 */
.L_x_417:
[----:B------:R-:W4:Y:S01]  /*14340*/  LDL.LU R2, [R1+0x268] ;  /* 0x0002680001027983 */ /* 0x000f220000300800 */
[----:B-----5:R-:W-:Y:S01]  /*14350*/  LOP3.LUT R0, R0, 0xff, RZ, 0xc0, !PT ;  /* 0x000000ff00007812 */ /* 0x020fe200078ec0ff */
[----:B------:R-:W-:Y:S01]  /*14360*/  BSSY B1, `(.L_x_419) ;  /* 0x000000b000017945 */ /* 0x000fe20003800000 */
[----:B------:R-:W-:Y:S02]  /*14370*/  ISETP.LT.OR P1, PT, R42, 0xba, !P1 ;  /* 0x000000ba2a00780c */ /* 0x000fe40004f21670 */
[----:B------:R-:W-:-:S05]  /*14380*/  F2FP.F16.E4M3.UNPACK_B R0, R0 ;  /* 0x00000000ff00723e */ /* 0x000fca00020006ff */
[----:B------:R-:W-:-:S05]  /*14390*/  HADD2.F32 R0, -RZ, R0.H0_H0 ;  /* 0x20000000ff007230 */ /* 0x000fca0000004100 */
[----:B------:R-:W-:-:S04]  /*143a0*/  FMUL R0, R0, UR21 ;  /* 0x0000001500007c20 */ /* 0x000fc80008400000 */
[----:B----4-:R-:W-:-:S05]  /*143b0*/  FFMA R0, R2, UR20, R0 ;  /* 0x0000001402007c23 */ /* 0x010fca0008000000 */
[----:B--2---:R-:W-:Y:S02]  /*143c0*/  F2FP.SATFINITE.E4M3.F32.PACK_AB_MERGE_C R3, RZ, R0, RZ ;  /* 0x00000000ff03723e */ /* 0x004fe400048070ff */
[----:B------:R-:W-:-:S03]  /*143d0*/  PRMT R0, RZ, 0x7610, R0 ;  /* 0x00007610ff007816 */ /* 0x000fc60000000000 */
[----:B------:R2:W-:Y:S01]  /*143e0*/  @!P2 STG.E.U8 desc[UR14][R28.64+0xb8], R3 ;  /* 0x0000b8031c00a986 */ /* 0x0005e2000c10110e */
[----:B------:R-:W-:Y:S05]  /*143f0*/  @P1 BRA `(.L_x_420) ;  /* 0x0000000000041947 */ /* 0x000fea0003800000 */
[----:B------:R4:W5:Y:S02]  /*14400*/  LDG.E.U8 R0, desc[UR14][R4.64+0xb9] ;  /* 0x0000b90e04007981 */ /* 0x000964000c1e1100 */
.L_x_420:
[----:B------:R-:W-:Y:S05]  /*14410*/  BSYNC B1 ;  /* 0x0000000000017941 */ /* 0x000fea0003800000 */
.L_x_419:
[----:B------:R-:W-:Y:S05]  /*14420*/  @P1 BRA `(.L_x_421) ;  /* 0x0000003800a41947 */ /* 0x000fea0003800000 */
[----:B------:R-:W2:Y:S01]  /*14430*/  LDL.LU R2, [R1+0x26c] ;  /* 0x00026c0001027983 */ /* 0x000ea20000300800 */
[----:B-----5:R-:W-:-:S04]  /*14440*/  LOP3.LUT R0, R0, 0xff, RZ, 0xc0, !PT ;  /* 0x000000ff00007812 */ /* 0x020fc800078ec0ff */
[----:B------:R-:W-:-:S05]  /*14450*/  F2FP.F16.E4M3.UNPACK_B R0, R0 ;  /* 0x00000000ff00723e */ /* 0x000fca00020006ff */
[----:B------:R-:W-:-:S05]  /*14460*/  HADD2.F32 R0, -RZ, R0.H0_H0 ;  /* 0x20000000ff007230 */ /* 0x000fca0000004100 */
[----:B------:R-:W-:-:S04]  /*14470*/  FMUL R0, R0, UR21 ;  /* 0x0000001500007c20 */ /* 0x000fc80008400000 */
[----:B--2---:R-:W-:-:S05]  /*14480*/  FFMA R0, R2, UR20, R0 ;  /* 0x0000001402007c23 */ /* 0x004fca0008000000 */
[----:B------:R-:W-:-:S05]  /*14490*/  F2FP.SATFINITE.E4M3.F32.PACK_AB_MERGE_C R3, RZ, R0, RZ ;  /* 0x00000000ff03723e */ /* 0x000fca00048070ff */
[----:B------:R2:W-:Y:S01]  /*144a0*/  STG.E.U8 desc[UR14][R28.64+0xb9], R3 ;  /* 0x0000b9031c007986 */ /* 0x0005e2000c10110e */
[----:B------:R-:W-:Y:S05]  /*144b0*/  BRA `(.L_x_421) ;  /* 0x0000003800807947 */ /* 0x000fea0003800000 */
.L_x_36:
[----:B------:R-:W-:Y:S01]  /*144c0*/  ISETP.GE.AND P1, PT, R41, 0x1, PT ;  /* 0x000000012900780c */ /* 0x000fe20003f26270 */
[----:B------:R-:W-:Y:S01]  /*144d0*/  FMUL R228, R228, UR20 ;  /* 0x00000014e4e47c20 */ /* 0x000fe20008400000 */
[----:B------:R-:W-:Y:S01]  /*144e0*/  FMUL R227, R227, UR20 ;  /* 0x00000014e3e37c20 */ /* 0x000fe20008400000 */
[----:B------:R-:W-:Y:S01]  /*144f0*/  ISETP.GE.AND P2, PT, R41, 0x9, PT ;  /* 0x000000092900780c */ /* 0x000fe20003f46270 */
[----:B------:R-:W-:Y:S01]  /*14500*/  FMUL R226, R226, UR20 ;  /* 0x00000014e2e27c20 */ /* 0x000fe20008400000 */
[C---:B------:R-:W-:Y:S02]  /*14510*/  ISETP.LT.OR P0, PT, R42.reuse, 0x1, !P1 ;  /* 0x000000012a00780c */ /* 0x040fe40004f01670 */
[----:B------:R-:W-:Y:S02]  /*14520*/  ISETP.LT.OR P4, PT, R42, 0x2, !P1 ;  /* 0x000000022a00780c */ /* 0x000fe40004f81670 */
[----:B------:R-:W-:Y:S02]  /*14530*/  F2FP.SATFINITE.E4M3.F32.PACK_AB_MERGE_C R25, RZ, R228, RZ ;  /* 0x000000e4ff19723e */ /* 0x000fe400048070ff */
[----:B------:R-:W-:-:S02]  /*14540*/  F2FP.SATFINITE.E4M3.F32.PACK_AB_MERGE_C R227, RZ, R227, RZ ;  /* 0x000000e3ffe3723e */ /* 0x000fc400048070ff */
[----:B------:R-:W-:Y:S01]  /*14550*/  ISETP.LT.OR P6, PT, R42, 0x1, !P2 ;  /* 0x000000012a00780c */ /* 0x000fe200057c1670 */
[----:B------:R-:W-:Y:S01]  /*14560*/  FMUL R225, R225, UR20 ;  /* 0x00000014e1e17c20 */ /* 0x000fe20008400000 */
[----:B------:R-:W-:Y:S01]  /*14570*/  FMUL R223, R223, UR20 ;  /* 0x00000014dfdf7c20 */ /* 0x000fe20008400000 */
[----:B------:R-:W-:Y:S01]  /*14580*/  FMUL R224, R224, UR20 ;  /* 0x00000014e0e07c20 */ /* 0x000fe20008400000 */
[----:B------:R-:W-:Y:S01]  /*14590*/  F2FP.SATFINITE.E4M3.F32.PACK_AB_MERGE_C R35, RZ, R226, RZ ;  /* 0x000000e2ff23723e */ /* 0x000fe200048070ff */
[----:B------:R0:W-:Y:S01]  /*145a0*/  @!P0 STG.E.U8 desc[UR14][R32.64], R25 ;  /* 0x0000001920008986 */ /* 0x0001e2000c10110e */
[----:B------:R-:W-:-:S03]  /*145b0*/  ISETP.LT.OR P0, PT, R42, 0x2, !P2 ;  /* 0x000000022a00780c */ /* 0x000fc60005701670 */
[----:B------:R2:W-:Y:S01]  /*145c0*/  @!P4 STG.E.U8 desc[UR14][R32.64+0x1], R227 ;  /* 0x000001e32000c986 */ /* 0x0005e2000c10110e */
[----:B------:R-:W-:Y:S01]  /*145d0*/  ISETP.LT.OR P4, PT, R42, 0xa, !P1 ;  /* 0x0000000a2a00780c */ /* 0x000fe20004f81670 */
[----:B------:R-:W-:Y:S01]  /*145e0*/  FMUL R222, R222, UR20 ;  /* 0x00000014dede7c20 */ /* 0x000fe20008400000 */
[----:B------:R-:W-:Y:S01]  /*145f0*/  F2FP.SATFINITE.E4M3.F32.PACK_AB_MERGE_C R225, RZ, R225, RZ ;  /* 0x000000e1ffe1723e */ /* 0x000fe200048070ff */
[----:B------:R-:W3:Y:S01]  /*14600*/  LDL.LU R226, [R1+0x8] ;  /* 0x0000080001e27983 */ /* 0x000ee20000300800 */
[----:B------:R-:W-:Y:S01]  /*14610*/  F2FP.SATFINITE.E4M3.F32.PACK_AB_MERGE_C R223, RZ, R223, RZ ;  /* 0x000000dfffdf723e */ /* 0x000fe200048070ff */
[----:B------:R-:W-:Y:S01]  /*14620*/  FMUL R220, R220, UR20 ;  /* 0x00000014dcdc7c20 */ /* 0x000fe20008400000 */
[----:B------:R-:W-:Y:S01]  /*14630*/  F2FP.SATFINITE.E4M3.F32.PACK_AB_MERGE_C R37, RZ, R224, RZ ;  /* 0x000000e0ff25723e */ /* 0x000fe200048070ff */
[----:B------:R4:W-:Y:S01]  /*14640*/  @!P6 STG.E.U8 desc[UR14][R30.64], R35 ;  /* 0x000000231e00e986 */ /* 0x0009e2000c10110e */
[----:B0-----:R-:W-:Y:S02]  /*14650*/  F2FP.SATFINITE.E4M3.F32.PACK_AB_MERGE_C R25, RZ, R222, RZ ;  /* 0x000000deff19723e */ /* 0x001fe400048070ff */
[C---:B------:R-:W-:Y:S01]  /*14660*/  ISETP.LT.OR P5, PT, R42.reuse, 0x9, !P1 ;  /* 0x000000092a00780c */ /* 0x040fe20004fa1670 */
[----:B--2---:R-:W2:Y:S04]  /*14670*/  LDL.LU R227, [R1] ;  /* 0x0000000001e37983 */ /* 0x004ea80000300800 */
[----:B------:R-:W2:Y:S01]  /*14680*/  LDL.LU R224, [R1+0x18] ;  /* 0x0000180001e07983 */ /* 0x000ea20000300800 */
[----:B------:R-:W-:Y:S01]  /*14690*/  FMUL R221, R221, UR20 ;  /* 0x00000014dddd7c20 */ /* 0x000fe20008400000 */
[----:B------:R-:W-:-:S02]  /*146a0*/  ISETP.LT.OR P6, PT, R42, 0x9, !P2 ;  /* 0x000000092a00780c */ /* 0x000fc400057c1670 */
[----:B------:R0:W-:Y:S01]  /*146b0*/  @!P0 STG.E.U8 desc[UR14][R30.64+0x1], R225 ;  /* 0x000001e11e008986 */ /* 0x0001e2000c10110e */
[----:B----4-:R-:W-:-:S03]  /*146c0*/  F2FP.SATFINITE.E4M3.F32.PACK_AB_MERGE_C R35, RZ, R220, RZ ;  /* 0x000000dcff23723e */ /* 0x010fc600048070ff */
[----:B------:R4:W-:Y:S04]  /*146d0*/  @!P4 STG.E.U8 desc[UR14][R32.64+0x9], R223 ;  /* 0x000009df2000c986 */ /* 0x0009e8000c10110e */
[----:B0-----:R-:W2:Y:S04]  /*146e0*/  LDL.LU R225, [R1+0x14] ;  /* 0x0000140001e17983 */ /* 0x001ea80000300800 */
[----:B------:R-:W2:Y:S04]  /*146f0*/  LDL.LU R222, [R1+0x10] ;  /* 0x0000100001de7983 */ /* 0x000ea80000300800 */
[----:B----4-:R-:W4:Y:S04]  /*14700*/  LDL.LU R223, [R1+0xc] ;  /* 0x00000c0001df7983 */ /* 0x010f280000300800 */
[----:B------:R-:W4:Y:S01]  /*14710*/  LDL.LU R220, [R1+0x4] ;  /* 0x0000040001dc7983 */ /* 0x000f220000300800 */
[----:B------:R-:W-:-:S02]  /*14720*/  ISETP.LT.OR P0, PT, R42, 0xa, !P2 ;  /* 0x0000000a2a00780c */ /* 0x000fc40005701670 */
[C---:B------:R-:W-:Y:S01]  /*14730*/  ISETP.LT.OR P4, PT, R42.reuse, 0x12, !P1 ;  /* 0x000000122a00780c */ /* 0x040fe20004f81670 */
[----:B------:R0:W-:Y:S01]  /*14740*/  @!P5 STG.E.U8 desc[UR14][R32.64+0x8], R37 ;  /* 0x000008252000d986 */ /* 0x0001e2000c10110e */
[----:B------:R-:W-:Y:S02]  /*14750*/  ISETP.LT.OR P5, PT, R42, 0x11, !P1 ;  /* 0x000000112a00780c */ /* 0x000fe40004fa1670 */
[----:B------:R-:W-:Y:S01]  /*14760*/  F2FP.SATFINITE.E4M3.F32.PACK_AB_MERGE_C R221, RZ, R221, RZ ;  /* 0x000000ddffdd723e */ /* 0x000fe200048070ff */
[----:B------:R-:W-:Y:S01]  /*14770*/  FMUL R219, R219, UR20 ;  /* 0x00000014dbdb7c20 */ /* 0x000fe20008400000 */
[----:B------:R-:W-:-:S05]  /*14780*/  FMUL R217, R217, UR20 ;  /* 0x00000014d9d97c20 */ /* 0x000fca0008400000 */
[----:B------:R-:W-:Y:S01]  /*14790*/  @!P0 STG.E.U8 desc[UR14][R30.64+0x9], R221 ;  /* 0x000009dd1e008986 */ /* 0x000fe2000c10110e */
[C---:B------:R-:W-:Y:S02]  /*147a0*/  ISETP.LT.OR P0, PT, R42.reuse, 0x12, !P2 ;  /* 0x000000122a00780c */ /* 0x040fe40005701670 */
[----:B------:R-:W-:Y:S01]  /*147b0*/  F2FP.SATFINITE.E4M3.F32.PACK_AB_MERGE_C R219, RZ, R219, RZ ;  /* 0x000000dbffdb723e */ /* 0x000fe200048070ff */
[----:B------:R1:W-:Y:S01]  /*147c0*/  @!P6 STG.E.U8 desc[UR14][R30.64+0x8], R25 ;  /* 0x000008191e00e986 */ /* 0x0003e2000c10110e */
[----:B------:R-:W-:-:S03]  /*147d0*/  ISETP.LT.OR P6, PT, R42, 0x11, !P2 ;  /* 0x000000112a00780c */ /* 0x000fc600057c1670 */
[----:B------:R-:W-:Y:S01]  /*147e0*/  @!P4 STG.E.U8 desc[UR14][R32.64+0x11], R219 ;  /* 0x000011db2000c986 */ /* 0x000fe2000c10110e */
[----:B------:R-:W-:Y:S01]  /*147f0*/  ISETP.LT.OR P4, PT, R42, 0x1a, !P1 ;  /* 0x0000001a2a00780c */ /* 0x000fe20004f81670 */
[----:B------:R-:W-:Y:S01]  /*14800*/  FMUL R218, R218, UR20 ;  /* 0x00000014dada7c20 */ /* 0x000fe20008400000 */
[----:B------:R-:W-:Y:S01]  /*14810*/  F2FP.SATFINITE.E4M3.F32.PACK_AB_MERGE_C R217, RZ, R217, RZ ;  /* 0x000000d9ffd9723e */ /* 0x000fe200048070ff */
[----:B------:R1:W-:Y:S01]  /*14820*/  @!P5 STG.E.U8 desc[UR14][R32.64+0x10], R35 ;  /* 0x000010232000d986 */ /* 0x0003e2000c10110e */
[----:B------:R-:W-:Y:S01]  /*14830*/  ISETP.LT.OR P5, PT, R42, 0x19, !P1 ;  /* 0x000000192a00780c */ /* 0x000fe20004fa1670 */
[----:B------:R-:W-:Y:S01]  /*14840*/  FMUL R23, R23, UR20 ;  /* 0x0000001417177c20 */ /* 0x000fe20008400000 */
[----:B------:R-:W-:Y:S01]  /*14850*/  FMUL R216, R216, UR20 ;  /* 0x00000014d8d87c20 */ /* 0x000fe20008400000 */
[----:B------:R-:W-:Y:S01]  /*14860*/  @!P0 STG.E.U8 desc[UR14][R30.64+0x11], R217 ;  /* 0x000011d91e008986 */ /* 0x000fe2000c10110e */
[----:B0-----:R-:W-:Y:S02]  /*14870*/  F2FP.SATFINITE.E4M3.F32.PACK_AB_MERGE_C R37, RZ, R218, RZ ;  /* 0x000000daff25723e */ /* 0x001fe400048070ff */
[----:B------:R-:W-:-:S02]  /*14880*/  ISETP.LT.OR P0, PT, R42, 0x1a, !P2 ;  /* 0x0000001a2a00780c */ /* 0x000fc40005701670 */
[----:B------:R-:W-:Y:S01]  /*14890*/  F2FP.SATFINITE.E4M3.F32.PACK_AB_MERGE_C R23, RZ, R23, RZ ;  /* 0x00000017ff17723e */ /* 0x000fe200048070ff */
[----:B------:R-:W-:Y:S01]  /*148a0*/  FMUL R21, R21, UR20 ;  /* 0x0000001415157c20 */ /* 0x000fe20008400000 */
[----:B-1----:R-:W-:Y:S01]  /*148b0*/  F2FP.SATFINITE.E4M3.F32.PACK_AB_MERGE_C R25, RZ, R216, RZ ;  /* 0x000000d8ff19723e */ /* 0x002fe200048070ff */
[----:B------:R0:W-:Y:S01]  /*148c0*/  @!P6 STG.E.U8 desc[UR14][R30.64+0x10], R37 ;  /* 0x000010251e00e986 */ /* 0x0001e2000c10110e */
[----:B------:R-:W-:-:S03]  /*148d0*/  ISETP.LT.OR P6, PT, R42, 0x19, !P2 ;  /* 0x000000192a00780c */ /* 0x000fc600057c1670 */
[----:B------:R1:W-:Y:S01]  /*148e0*/  @!P4 STG.E.U8 desc[UR14][R32.64+0x19], R23 ;  /* 0x000019172000c986 */ /* 0x0003e2000c10110e */
[----:B------:R-:W-:Y:S01]  /*148f0*/  ISETP.LT.OR P4, PT, R42, 0x22, !P1 ;  /* 0x000000222a00780c */ /* 0x000fe20004f81670 */
[----:B------:R-:W-:Y:S01]  /*14900*/  FMUL R22, R22, UR20 ;  /* 0x0000001416167c20 */ /* 0x000fe20008400000 */
[----:B------:R-:W-:Y:S01]  /*14910*/  F2FP.SATFINITE.E4M3.F32.PACK_AB_MERGE_C R21, RZ, R21, RZ ;  /* 0x00000015ff15723e */ /* 0x000fe200048070ff */
[----:B------:R-:W-:Y:S01]  /*14920*/  @!P5 STG.E.U8 desc[UR14][R32.64+0x18], R25 ;  /* 0x000018192000d986 */ /* 0x000fe2000c10110e */
[----:B------:R-:W-:Y:S01]  /*14930*/  ISETP.LT.OR P5, PT, R42, 0x21, !P1 ;  /* 0x000000212a00780c */ /* 0x000fe20004fa1670 */
[----:B------:R-:W-:Y:S01]  /*14940*/  FMUL R19, R19, UR20 ;  /* 0x0000001413137c20 */ /* 0x000fe20008400000 */
[----:B------:R-:W-:Y:S01]  /*14950*/  FMUL R20, R20, UR20 ;  /* 0x0000001414147c20 */ /* 0x000fe20008400000 */
[----:B------:R1:W-:Y:S01]  /*14960*/  @!P0 STG.E.U8 desc[UR14][R30.64+0x19], R21 ;  /* 0x000019151e008986 */ /* 0x0003e2000c10110e */
[----:B------:R-:W-:Y:S02]  /*14970*/  F2FP.SATFINITE.E4M3.F32.PACK_AB_MERGE_C R35, RZ, R22, RZ ;  /* 0x00000016ff23723e */ /* 0x000fe400048070ff */
[----:B------:R-:W-:-:S02]  /*14980*/  ISETP.LT.OR P0, PT, R42, 0x22, !P2 ;  /* 0x000000222a00780c */ /* 0x000fc40005701670 */
[----:B------:R-:W-:Y:S01]  /*14990*/  F2FP.SATFINITE.E4M3.F32.PACK_AB_MERGE_C R19, RZ, R19, RZ ;  /* 0x00000013ff13723e */ /* 0x000fe200048070ff */
[----:B------:R-:W-:Y:S01]  /*149a0*/  FMUL R17, R17, UR20 ;  /* 0x0000001411117c20 */ /* 0x000fe20008400000 */
[----:B0-----:R-:W-:Y:S01]  /*149b0*/  F2FP.SATFINITE.E4M3.F32.PACK_AB_MERGE_C R37, RZ, R20, RZ ;  /* 0x00000014ff25723e */ /* 0x001fe200048070ff */
[----:B------:R-:W-:Y:S01]  /*149c0*/  @!P6 STG.E.U8 desc[UR14][R30.64+0x18], R35 ;  /* 0x000018231e00e986 */ /* 0x000fe2000c10110e */
        /* <DEDUP_REMOVED lines=10> */
[----:B-1----:R-:W-:Y:S02]  /*14a70*/  F2FP.SATFINITE.E4M3.F32.PACK_AB_MERGE_C R23, RZ, R18, RZ ;  /* 0x00000012ff17723e */ /* 0x002fe400048070ff */
[----:B------:R-:W-:-:S02]  /*14a80*/  ISETP.LT.OR P0, PT, R42, 0x2a, !P2 ;  /* 0x0000002a2a00780c */ /* 0x000fc40005701670 */
[----:B------:R-:W-:Y:S01]  /*14a90*/  F2FP.SATFINITE.E4M3.F32.PACK_AB_MERGE_C R15, RZ, R15, RZ ;  /* 0x0000000fff0f723e */ /* 0x000fe200048070ff */
[----:B------:R-:W-:Y:S01]  /*14aa0*/  FMUL R13, R13, UR20 ;  /* 0x000000140d0d7c20 */ /* 0x000fe20008400000 */
[----:B------:R-:W-:Y:S01]  /*14ab0*/  F2FP.SATFINITE.E4M3.F32.PACK_AB_MERGE_C R21, RZ, R16, RZ ;  /* 0x00000010ff15723e */ /* 0x000fe200048070ff */
        /* <DEDUP_REMOVED lines=11> */
[----:B0-----:R-:W-:Y:S02]  /*14b70*/  F2FP.SATFINITE.E4M3.F32.PACK_AB_MERGE_C R19, RZ, R14, RZ ;  /* 0x0000000eff13723e */ /* 0x001fe400048070ff */
[----:B------:R-:W-:-:S02]  /*14b80*/  ISETP.LT.OR P0, PT, R42, 0x32, !P2 ;  /* 0x000000322a00780c */ /* 0x000fc40005701670 */
[----:B------:R-:W-:Y:S01]  /*14b90*/  F2FP.SATFINITE.E4M3.F32.PACK_AB_MERGE_C R11, RZ, R11, RZ ;  /* 0x0000000bff0b723e */ /* 0x000fe200048070ff */
[----:B------:R-:W-:Y:S01]  /*14ba0*/  FMUL R9, R9, UR20 ;  /* 0x0000001409097c20 */ /* 0x000fe20008400000 */
[----:B------:R-:W-:Y:S01]  /*14bb0*/  F2FP.SATFINITE.E4M3.F32.PACK_AB_MERGE_C R17, RZ, R12, RZ ;  /* 0x0000000cff11723e */ /* 0x000fe200048070ff */
[----:B------:R-:W-:Y:S01]  /*14bc0*/  @!P6 STG.E.U8 desc[UR14][R30.64+0x28], R19 ;  /* 0x000028131e00e986 */ /* 0x000fe2000c10110e */
[----:B------:R-:W-:-:S03]  /*14bd0*/  ISETP.LT.OR P6, PT, R42, 0x31, !P2 ;  /* 0x000000312a00780c */ /* 0x000fc600057c1670 */
[----:B------:R-:W-:Y:S01]  /*14be0*/  @!P4 STG.E.U8 desc[UR14][R32.64+0x31], R11 ;  /* 0x0000310b2000c986 */ /* 0x000fe2000c10110e */
[----:B------:R-:W-:Y:S01]  /*14bf0*/  ISETP.LT.OR P4, PT, R42, 0x3a, !P1 ;  /* 0x0000003a2a00780c */ /* 0x000fe20004f81670 */
[----:B------:R-:W-:Y:S01]  /*14c00*/  FMUL R10, R10, UR20 ;  /* 0x000000140a0a7c20 */ /* 0x000fe20008400000 */
[----:B------:R-:W-:Y:S01]  /*14c10*/  F2FP.SATFINITE.E4M3.F32.PACK_AB_MERGE_C R9, RZ, R9, RZ ;  /* 0x00000009ff09723e */ /* 0x000fe200048070ff */
[----:B------:R-:W-:Y:S01]  /*14c20*/  @!P5 STG.E.U8 desc[UR14][R32.64+0x30], R17 ;  /* 0x000030112000d986 */ /* 0x000fe2000c10110e */
[----:B------:R-:W-:Y:S01]  /*14c30*/  ISETP.LT.OR P5, PT, R42, 0x39, !P1 ;  /* 0x000000392a00780c */ /* 0x000fe20004fa1670 */
[----:B------:R-:W-:Y:S01]  /*14c40*/  FMUL R7, R7, UR20 ;  /* 0x0000001407077c20 */ /* 0x000fe20008400000 */
[----:B------:R-:W-:Y:S01]  /*14c50*/  FMUL R8, R8, UR20 ;  /* 0x0000001408087c20 */ /* 0x000fe20008400000 */
[----:B------:R-:W-:Y:S01]  /*14c60*/  @!P0 STG.E.U8 desc[UR14][R30.64+0x31], R9 ;  /* 0x000031091e008986 */ /* 0x000fe2000c10110e */
[----:B-1----:R-:W-:Y:S02]  /*14c70*/  F2FP.SATFINITE.E4M3.F32.PACK_AB_MERGE_C R15, RZ, R10, RZ ;  /* 0x0000000aff0f723e */ /* 0x002fe400048070ff */
[----:B------:R-:W-:Y:S01]  /*14c80*/  ISETP.LT.OR P0, PT, R42, 0x3a, !P2 ;  /* 0x0000003a2a00780c */ /* 0x000fe20005701670 */
[----:B-----5:R-:W-:Y:S01]  /*14c90*/  FMUL R2, R2, UR20 ;  /* 0x0000001402027c20 */ /* 0x020fe20008400000 */
[----:B------:R-:W-:Y:S01]  /*14ca0*/  F2FP.SATFINITE.E4M3.F32.PACK_AB_MERGE_C R7, RZ, R7, RZ ;  /* 0x00000007ff07723e */ /* 0x000fe200048070ff */
[----:B------:R-:W-:Y:S01]  /*14cb0*/  FMUL R5, R5, UR20 ;  /* 0x0000001405057c20 */ /* 0x000fe20008400000 */
[----:B------:R-:W-:Y:S01]  /*14cc0*/  F2FP.SATFINITE.E4M3.F32.PACK_AB_MERGE_C R13, RZ, R8, RZ ;  /* 0x00000008ff0d723e */ /* 0x000fe200048070ff */
[----:B------:R-:W-:Y:S01]  /*14cd0*/  FMUL R3, R3, UR20 ;  /* 0x0000001403037c20 */ /* 0x000fe20008400000 */
[----:B------:R-:W-:Y:S01]  /*14ce0*/  @!P6 STG.E.U8 desc[UR14][R30.64+0x30], R15 ;  /* 0x0000300f1e00e986 */ /* 0x000fe2000c10110e */
[----:B------:R-:W-:Y:S01]  /*14cf0*/  FMUL R0, R0, UR20 ;  /* 0x0000001400007c20 */ /* 0x000fe20008400000 */
[----:B------:R-:W-:-:S02]  /*14d00*/  F2FP.SATFINITE.E4M3.F32.PACK_AB_MERGE_C R5, RZ, R5, RZ ;  /* 0x00000005ff05723e */ /* 0x000fc400048070ff */
[----:B------:R0:W-:Y:S04]  /*14d10*/  @!P4 STG.E.U8 desc[UR14][R32.64+0x39], R7 ;  /* 0x000039072000c986 */ /* 0x0001e8000c10110e */
[----:B------:R1:W-:Y:S01]  /*14d20*/  @!P5 STG.E.U8 desc[UR14][R32.64+0x38], R13 ;  /* 0x0000380d2000d986 */ /* 0x0003e2000c10110e */
[----:B0-----:R-:W-:Y:S02]  /*14d30*/  F2FP.SATFINITE.E4M3.F32.PACK_AB_MERGE_C R7, RZ, R2, RZ ;  /* 0x00000002ff07723e */ /* 0x001fe400048070ff */
[----:B-1----:R-:W-:Y:S01]  /*14d40*/  F2FP.SATFINITE.E4M3.F32.PACK_AB_MERGE_C R13, RZ, R3, RZ ;  /* 0x00000003ff0d723e */ /* 0x002fe200048070ff */
[----:B------:R0:W-:Y:S02]  /*14d50*/  @!P0 STG.E.U8 desc[UR14][R30.64+0x39], R5 ;  /* 0x000039051e008986 */ /* 0x0001e4000c10110e */
[----:B0-----:R-:W-:Y:S01]  /*14d60*/  F2FP.SATFINITE.E4M3.F32.PACK_AB_MERGE_C R5, RZ, R0, RZ ;  /* 0x00000000ff05723e */ /* 0x001fe200048070ff */
[----:B---3--:R-:W-:Y:S01]  /*14d70*/  FMUL R0, R226, UR20 ;  /* 0x00000014e2007c20 */ /* 0x008fe20008400000 */
[----:B--2---:R-:W-:-:S02]  /*14d80*/  FMUL R2, R227, UR20 ;  /* 0x00000014e3027c20 */ /* 0x004fc40008400000 */
[----:B------:R-:W2:Y:S01]  /*14d90*/  LDL.LU R227, [R1+0x1c] ;  /* 0x00001c0001e37983 */ /* 0x000ea20000300800 */
[----:B----4-:R-:W-:-:S03]  /*14da0*/  FMUL R3, R220, UR20 ;  /* 0x00000014dc037c20 */ /* 0x010fc60008400000 */
[----:B------:R-:W3:Y:S04]  /*14db0*/  LDL.LU R220, [R1+0x20] ;  /* 0x0000200001dc7983 */ /* 0x000ee80000300800 */
[----:B------:R-:W4:Y:S01]  /*14dc0*/  LDL.LU R226, [R1+0x24] ;  /* 0x0000240001e27983 */ /* 0x000f220000300800 */
[----:B------:R-:W-:Y:S01]  /*14dd0*/  ISETP.LT.OR P6, PT, R42, 0x39, !P2 ;  /* 0x000000392a00780c */ /* 0x000fe200057c1670 */
[----:B------:R-:W-:Y:S01]  /*14de0*/  FMUL R6, R6, UR20 ;  /* 0x0000001406067c20 */ /* 0x000fe20008400000 */
[C---:B------:R-:W-:Y:S02]  /*14df0*/  ISETP.LT.OR P5, PT, R42.reuse, 0x41, !P1 ;  /* 0x000000412a00780c */ /* 0x040fe40004fa1670 */
[----:B------:R-:W-:Y:S02]  /*14e00*/  ISETP.LT.OR P4, PT, R42, 0x42, !P1 ;  /* 0x000000422a00780c */ /* 0x000fe40004f81670 */
[----:B------:R-:W-:Y:S01]  /*14e10*/  F2FP.SATFINITE.E4M3.F32.PACK_AB_MERGE_C R11, RZ, R6, RZ ;  /* 0x00000006ff0b723e */ /* 0x000fe200048070ff */
[----:B------:R-:W-:Y:S01]  /*14e20*/  FMUL R4, R4, UR20 ;  /* 0x0000001404047c20 */ /* 0x000fe20008400000 */
[----:B------:R-:W-:-:S05]  /*14e30*/  ISETP.LT.OR P0, PT, R42, 0x42, !P2 ;  /* 0x000000422a00780c */ /* 0x000fca0005701670 */
[----:B------:R-:W-:Y:S01]  /*14e40*/  @!P6 STG.E.U8 desc[UR14][R30.64+0x38], R11 ;  /* 0x0000380b1e00e986 */ /* 0x000fe2000c10110e */
[C---:B------:R-:W-:Y:S02]  /*14e50*/  ISETP.LT.OR P6, PT, R42.reuse, 0x41, !P2 ;  /* 0x000000412a00780c */ /* 0x040fe400057c1670 */
[----:B------:R-:W-:Y:S01]  /*14e60*/  F2FP.SATFINITE.E4M3.F32.PACK_AB_MERGE_C R9, RZ, R4, RZ ;  /* 0x00000004ff09723e */ /* 0x000fe200048070ff */
[----:B------:R0:W-:Y:S04]  /*14e70*/  @!P4 STG.E.U8 desc[UR14][R32.64+0x41], R13 ;  /* 0x0000410d2000c986 */ /* 0x0001e8000c10110e */
[----:B------:R1:W-:Y:S01]  /*14e80*/  @!P5 STG.E.U8 desc[UR14][R32.64+0x40], R9 ;  /* 0x000040092000d986 */ /* 0x0003e2000c10110e */
[C---:B------:R-:W-:Y:S02]  /*14e90*/  ISETP.LT.OR P5, PT, R42.reuse, 0x49, !P1 ;  /* 0x000000492a00780c */ /* 0x040fe40004fa1670 */
[----:B------:R-:W-:Y:S01]  /*14ea0*/  ISETP.LT.OR P4, PT, R42, 0x4a, !P1 ;  /* 0x0000004a2a00780c */ /* 0x000fe20004f81670 */
[----:B------:R1:W-:Y:S01]  /*14eb0*/  @!P0 STG.E.U8 desc[UR14][R30.64+0x41], R5 ;  /* 0x000041051e008986 */ /* 0x0003e2000c10110e */
[----:B0-----:R-:W-:Y:S01]  /*14ec0*/  F2FP.SATFINITE.E4M3.F32.PACK_AB_MERGE_C R13, RZ, R0, RZ ;  /* 0x00000000ff0d723e */ /* 0x001fe200048070ff */
[----:B------:R-:W-:-:S02]  /*14ed0*/  FMUL R0, R223, UR20 ;  /* 0x00000014df007c20 */ /* 0x000fc40008400000 */
[----:B------:R-:W4:Y:S01]  /*14ee0*/  LDL.LU R223, [R1+0x28] ;  /* 0x0000280001df7983 */ /* 0x000f220000300800 */
[----:B-1----:R-:W-:Y:S01]  /*14ef0*/  F2FP.SATFINITE.E4M3.F32.PACK_AB_MERGE_C R9, RZ, R2, RZ ;  /* 0x00000002ff09723e */ /* 0x002fe200048070ff */
[----:B------:R-:W-:Y:S01]  /*14f00*/  FMUL R2, R222, UR20 ;  /* 0x00000014de027c20 */ /* 0x000fe20008400000 */
[----:B------:R-:W-:Y:S01]  /*14f10*/  ISETP.LT.OR P0, PT, R42, 0x4a, !P2 ;  /* 0x0000004a2a00780c */ /* 0x000fe20005701670 */
[----:B------:R0:W-:Y:S03]  /*14f20*/  @!P6 STG.E.U8 desc[UR14][R30.64+0x40], R7 ;  /* 0x000040071e00e986 */ /* 0x0001e6000c10110e */
[----:B------:R-:W-:Y:S01]  /*14f30*/  F2FP.SATFINITE.E4M3.F32.PACK_AB_MERGE_C R5, RZ, R2, RZ ;  /* 0x00000002ff05723e */ /* 0x000fe200048070ff */
[----:B------:R-:W4:Y:S01]  /*14f40*/  LDL.LU R222, [R1+0x2c] ;  /* 0x00002c0001de7983 */ /* 0x000f220000300800 */
[----:B------:R-:W-:Y:S01]  /*14f50*/  FMUL R2, R224, UR20 ;  /* 0x00000014e0027c20 */ /* 0x000fe20008400000 */
[----:B------:R-:W-:-:S02]  /*14f60*/  F2FP.SATFINITE.E4M3.F32.PACK_AB_MERGE_C R11, RZ, R3, RZ ;  /* 0x00000003ff0b723e */ /* 0x000fc400048070ff */
[----:B0-----:R-:W-:Y:S01]  /*14f70*/  F2FP.SATFINITE.E4M3.F32.PACK_AB_MERGE_C R7, RZ, R0, RZ ;  /* 0x00000000ff07723e */ /* 0x001fe200048070ff */
[----:B------:R-:W-:Y:S02]  /*14f80*/  FMUL R0, R225, UR20 ;  /* 0x00000014e1007c20 */ /* 0x000fe40008400000 */
[----:B------:R-:W4:Y:S04]  /*14f90*/  LDL.LU R225, [R1+0x30] ;  /* 0x0000300001e17983 */ /* 0x000f280000300800 */
[----:B------:R-:W4:Y:S04]  /*14fa0*/  LDL.LU R224, [R1+0x34] ;  /* 0x0000340001e07983 */ /* 0x000f280000300800 */
[----:B------:R0:W-:Y:S04]  /*14fb0*/  @!P5 STG.E.U8 desc[UR14][R32.64+0x48], R9 ;  /* 0x000048092000d986 */ /* 0x0001e8000c10110e */
[----:B------:R-:W-:Y:S01]  /*14fc0*/  @!P4 STG.E.U8 desc[UR14][R32.64+0x49], R11 ;  /* 0x0000490b2000c986 */ /* 0x000fe2000c10110e */
[----:B0-----:R-:W-:-:S03]  /*14fd0*/  F2FP.SATFINITE.E4M3.F32.PACK_AB_MERGE_C R9, RZ, R0, RZ ;  /* 0x00000000ff09723e */ /* 0x001fc600048070ff */
[----:B------:R0:W-:Y:S01]  /*14fe0*/  @!P0 STG.E.U8 desc[UR14][R30.64+0x49], R7 ;  /* 0x000049071e008986 */ /* 0x0001e2000c10110e */
[----:B--2---:R-:W-:-:S03]  /*14ff0*/  FMUL R3, R227, UR20 ;  /* 0x00000014e3037c20 */ /* 0x004fc60008400000 */
[----:B------:R-:W2:Y:S01]  /*15000*/  LDL.LU R227, [R1+0x38] ;  /* 0x0000380001e37983 */ /* 0x000ea20000300800 */
[----:B---3--:R-:W-:-:S03]  /*15010*/  FMUL R0, R220, UR20 ;  /* 0x00000014dc007c20 */ /* 0x008fc60008400000 */
[----:B------:R-:W3:Y:S02]  /*15020*/  LDL.LU R220, [R1+0x3c] ;  /* 0x00003c0001dc7983 */ /* 0x000ee40000300800 */
[----:B0-----:R-:W-:Y:S01]  /*15030*/  F2FP.SATFINITE.E4M3.F32.PACK_AB_MERGE_C R7, RZ, R0, RZ ;  /* 0x00000000ff07723e */ /* 0x001fe200048070ff */
[----:B----4-:R-:W-:Y:S02]  /*15040*/  FMUL R0, R226, UR20 ;  /* 0x00000014e2007c20 */ /* 0x010fe40008400000 */
[----:B------:R-:W4:Y:S01]  /*15050*/  LDL.LU R226, [R1+0x40] ;  /* 0x0000400001e27983 */ /* 0x000f220000300800 */
[C---:B------:R-:W-:Y:S02]  /*15060*/  ISETP.LT.OR P6, PT, R42.reuse, 0x49, !P2 ;  /* 0x000000492a00780c */ /* 0x040fe400057c1670 */
[C---:B------:R-:W-:Y:S02]  /*15070*/  ISETP.LT.OR P4, PT, R42.reuse, 0x52, !P1 ;  /* 0x000000522a00780c */ /* 0x040fe40004f81670 */
[----:B------:R-:W-:-:S02]  /*15080*/  ISETP.LT.OR P5, PT, R42, 0x51, !P1 ;  /* 0x000000512a00780c */ /* 0x000fc40004fa1670 */
[----:B------:R-:W-:-:S07]  /*15090*/  F2FP.SATFINITE.E4M3.F32.PACK_AB_MERGE_C R11, RZ, R2, RZ ;  /* 0x00000002ff0b723e */ /* 0x000fce00048070ff */
[----:B------:R0:W-:Y:S01]  /*150a0*/  @!P6 STG.E.U8 desc[UR14][R30.64+0x48], R13 ;  /* 0x0000480d1e00e986 */ /* 0x0001e2000c10110e */
[C---:B------:R-:W-:Y:S02]  /*150b0*/  ISETP.LT.OR P6, PT, R42.reuse, 0x51, !P2 ;  /* 0x000000512a00780c */ /* 0x040fe400057c1670 */
[C---:B------:R-:W-:Y:S01]  /*150c0*/  ISETP.LT.OR P0, PT, R42.reuse, 0x52, !P2 ;  /* 0x000000522a00780c */ /* 0x040fe20005701670 */
[----:B------:R-:W-:Y:S01]  /*150d0*/  @!P4 STG.E.U8 desc[UR14][R32.64+0x51], R9 ;  /* 0x000051092000c986 */ /* 0x000fe2000c10110e */
[----:B------:R-:W-:-:S03]  /*150e0*/  ISETP.LT.OR P4, PT, R42, 0x5a, !P1 ;  /* 0x0000005a2a00780c */ /* 0x000fc60004f81670 */
[----:B------:R1:W-:Y:S01]  /*150f0*/  @!P5 STG.E.U8 desc[UR14][R32.64+0x50], R5 ;  /* 0x000050052000d986 */ /* 0x0003e2000c10110e */
[----:B------:R-:W-:Y:S01]  /*15100*/  ISETP.LT.OR P5, PT, R42, 0x59, !P1 ;  /* 0x000000592a00780c */ /* 0x000fe20004fa1670 */
[----:B------:R-:W-:Y:S02]  /*15110*/  FMUL R2, R223, UR20 ;  /* 0x00000014df027c20 */ /* 0x000fe40008400000 */
[----:B------:R-:W4:Y:S01]  /*15120*/  LDL.LU R223, [R1+0x44] ;  /* 0x0000440001df7983 */ /* 0x000f220000300800 */
[----:B0-----:R-:W-:Y:S02]  /*15130*/  F2FP.SATFINITE.E4M3.F32.PACK_AB_MERGE_C R13, RZ, R3, RZ ;  /* 0x00000003ff0d723e */ /* 0x001fe400048070ff */
[----:B-1----:R-:W-:Y:S02]  /*15140*/  F2FP.SATFINITE.E4M3.F32.PACK_AB_MERGE_C R5, RZ, R0, RZ ;  /* 0x00000000ff05723e */ /* 0x002fe400048070ff */
[----:B------:R-:W-:Y:S01]  /*15150*/  F2FP.SATFINITE.E4M3.F32.PACK_AB_MERGE_C R9, RZ, R2, RZ ;  /* 0x00000002ff09723e */ /* 0x000fe200048070ff */
[----:B------:R-:W-:-:S02]  /*15160*/  FMUL R0, R222, UR20 ;  /* 0x00000014de007c20 */ /* 0x000fc40008400000 */
[----:B------:R-:W4:Y:S04]  /*15170*/  LDL.LU R222, [R1+0x48] ;  /* 0x0000480001de7983 */ /* 0x000f280000300800 */
[----:B------:R0:W-:Y:S01]  /*15180*/  @!P6 STG.E.U8 desc[UR14][R30.64+0x50], R11 ;  /* 0x0000500b1e00e986 */ /* 0x0001e2000c10110e */
[----:B------:R-:W-:-:S03]  /*15190*/  FMUL R2, R225, UR20 ;  /* 0x00000014e1027c20 */ /* 0x000fc60008400000 */
[----:B------:R-:W4:Y:S01]  /*151a0*/  LDL.LU R225, [R1+0x4c] ;  /* 0x00004c0001e17983 */ /* 0x000f220000300800 */
[----:B------:R-:W-:-:S03]  /*151b0*/  FMUL R3, R224, UR20 ;  /* 0x00000014e0037c20 */ /* 0x000fc60008400000 */
[----:B------:R-:W4:Y:S01]  /*151c0*/  LDL.LU R224, [R1+0x50] ;  /* 0x0000500001e07983 */ /* 0x000f220000300800 */
[----:B0-----:R-:W-:-:S03]  /*151d0*/  F2FP.SATFINITE.E4M3.F32.PACK_AB_MERGE_C R11, RZ, R0, RZ ;  /* 0x00000000ff0b723e */ /* 0x001fc600048070ff */
[----:B------:R-:W-:Y:S04]  /*151e0*/  @!P0 STG.E.U8 desc[UR14][R30.64+0x51], R13 ;  /* 0x0000510d1e008986 */ /* 0x000fe8000c10110e */
[----:B------:R-:W-:Y:S04]  /*151f0*/  @!P4 STG.E.U8 desc[UR14][R32.64+0x59], R5 ;  /* 0x000059052000c986 */ /* 0x000fe8000c10110e */
[----:B------:R0:W-:Y:S02]  /*15200*/  @!P5 STG.E.U8 desc[UR14][R32.64+0x58], R7 ;  /* 0x000058072000d986 */ /* 0x0001e4000c10110e */
[----:B0-----:R-:W-:Y:S01]  /*15210*/  F2FP.SATFINITE.E4M3.F32.PACK_AB_MERGE_C R7, RZ, R2, RZ ;  /* 0x00000002ff07723e */ /* 0x001fe200048070ff */
[----:B--2---:R-:W-:-:S02]  /*15220*/  FMUL R0, R227, UR20 ;  /* 0x00000014e3007c20 */ /* 0x004fc40008400000 */
[----:B------:R-:W2:Y:S03]  /*15230*/  LDL.LU R227, [R1+0x54] ;  /* 0x0000540001e37983 */ /* 0x000ea60000300800 */
[----:B------:R-:W-:Y:S01]  /*15240*/  F2FP.SATFINITE.E4M3.F32.PACK_AB_MERGE_C R5, RZ, R0, RZ ;  /* 0x00000000ff05723e */ /* 0x000fe200048070ff */
[----:B---3--:R-:W-:Y:S02]  /*15250*/  FMUL R0, R220, UR20 ;  /* 0x00000014dc007c20 */ /* 0x008fe40008400000 */
[----:B------:R-:W3:Y:S01]  /*15260*/  LDL.LU R220, [R1+0x58] ;  /* 0x0000580001dc7983 */ /* 0x000ee20000300800 */
[----:B----4-:R-:W-:-:S03]  /*15270*/  FMUL R2, R226, UR20 ;  /* 0x00000014e2027c20 */ /* 0x010fc60008400000 */
[----:B------:R-:W4:Y:S01]  /*15280*/  LDL.LU R226, [R1+0x5c] ;  /* 0x00005c0001e27983 */ /* 0x000f220000300800 */
[C---:B------:R-:W-:Y:S02]  /*15290*/  ISETP.LT.OR P0, PT, R42.reuse, 0x5a, !P2 ;  /* 0x0000005a2a00780c */ /* 0x040fe40005701670 */
[C---:B------:R-:W-:Y:S02]  /*152a0*/  ISETP.LT.OR P6, PT, R42.reuse, 0x59, !P2 ;  /* 0x000000592a00780c */ /* 0x040fe400057c1670 */
[C---:B------:R-:W-:Y:S02]  /*152b0*/  ISETP.LT.OR P5, PT, R42.reuse, 0x61, !P1 ;  /* 0x000000612a00780c */ /* 0x040fe40004fa1670 */
[----:B------:R-:W-:-:S07]  /*152c0*/  ISETP.LT.OR P4, PT, R42, 0x62, !P1 ;  /* 0x000000622a00780c */ /* 0x000fce0004f81670 */
[----:B------:R-:W-:Y:S01]  /*152d0*/  @!P0 STG.E.U8 desc[UR14][R30.64+0x59], R11 ;  /* 0x0000590b1e008986 */ /* 0x000fe2000c10110e */
[----:B------:R-:W-:-:S03]  /*152e0*/  ISETP.LT.OR P0, PT, R42, 0x62, !P2 ;  /* 0x000000622a00780c */ /* 0x000fc60005701670 */
[----:B------:R0:W-:Y:S01]  /*152f0*/  @!P6 STG.E.U8 desc[UR14][R30.64+0x58], R9 ;  /* 0x000058091e00e986 */ /* 0x0001e2000c10110e */
[----:B------:R-:W-:-:S03]  /*15300*/  ISETP.LT.OR P6, PT, R42, 0x61, !P2 ;  /* 0x000000612a00780c */ /* 0x000fc600057c1670 */
[----:B------:R1:W-:Y:S01]  /*15310*/  @!P5 STG.E.U8 desc[UR14][R32.64+0x60], R7 ;  /* 0x000060072000d986 */ /* 0x0003e2000c10110e */
[----:B------:R-:W-:Y:S02]  /*15320*/  ISETP.LT.OR P5, PT, R42, 0x69, !P1 ;  /* 0x000000692a00780c */ /* 0x000fe40004fa1670 */
[----:B0-----:R-:W-:Y:S01]  /*15330*/  F2FP.SATFINITE.E4M3.F32.PACK_AB_MERGE_C R9, RZ, R0, RZ ;  /* 0x00000000ff09723e */ /* 0x001fe200048070ff */
[----:B------:R-:W-:Y:S02]  /*15340*/  FMUL R0, R223, UR20 ;  /* 0x00000014df007c20 */ /* 0x000fe40008400000 */
[----:B------:R-:W4:Y:S01]  /*15350*/  LDL.LU R223, [R1+0x60] ;  /* 0x0000600001df7983 */ /* 0x000f220000300800 */
[----:B------:R-:W-:Y:S02]  /*15360*/  F2FP.SATFINITE.E4M3.F32.PACK_AB_MERGE_C R11, RZ, R2, RZ ;  /* 0x00000002ff0b723e */ /* 0x000fe400048070ff */
[----:B------:R-:W-:Y:S01]  /*15370*/  F2FP.SATFINITE.E4M3.F32.PACK_AB_MERGE_C R13, RZ, R3, RZ ;  /* 0x00000003ff0d723e */ /* 0x000fe200048070ff */
[----:B------:R-:W-:Y:S01]  /*15380*/  FMUL R2, R222, UR20 ;  /* 0x00000014de027c20 */ /* 0x000fe20008400000 */
[----:B-1----:R-:W-:Y:S01]  /*15390*/  F2FP.SATFINITE.E4M3.F32.PACK_AB_MERGE_C R7, RZ, R0, RZ ;  /* 0x00000000ff07723e */ /* 0x002fe200048070ff */
[----:B------:R-:W4:Y:S04]  /*153a0*/  LDL.LU R222, [R1+0x64] ;  /* 0x0000640001de7983 */ /* 0x000f280000300800 */
[----:B------:R-:W-:Y:S01]  /*153b0*/  @!P4 STG.E.U8 desc[UR14][R32.64+0x61], R13 ;  /* 0x0000610d2000c986 */ /* 0x000fe2000c10110e */
[----:B------:R-:W-:-:S03]  /*153c0*/  FMUL R3, R225, UR20 ;  /* 0x00000014e1037c20 */ /* 0x000fc60008400000 */
[----:B------:R-:W4:Y:S01]  /*153d0*/  LDL.LU R225, [R1+0x68] ;  /* 0x0000680001e17983 */ /* 0x000f220000300800 */
[----:B------:R-:W-:-:S03]  /*153e0*/  FMUL R0, R224, UR20 ;  /* 0x00000014e0007c20 */ /* 0x000fc60008400000 */
[----:B------:R0:W-:Y:S04]  /*153f0*/  @!P0 STG.E.U8 desc[UR14][R30.64+0x61], R9 ;  /* 0x000061091e008986 */ /* 0x0001e8000c10110e */
[----:B------:R-:W4:Y:S04]  /*15400*/  LDL.LU R224, [R1+0x6c] ;  /* 0x00006c0001e07983 */ /* 0x000f280000300800 */
[----:B------:R1:W-:Y:S01]  /*15410*/  @!P6 STG.E.U8 desc[UR14][R30.64+0x60], R5 ;  /* 0x000060051e00e986 */ /* 0x0003e2000c10110e */
[----:B0-----:R-:W-:-:S03]  /*15420*/  F2FP.SATFINITE.E4M3.F32.PACK_AB_MERGE_C R9, RZ, R0, RZ ;  /* 0x00000000ff09723e */ /* 0x001fc600048070ff */
[----:B------:R0:W-:Y:S01]  /*15430*/  @!P5 STG.E.U8 desc[UR14][R32.64+0x68], R11 ;  /* 0x0000680b2000d986 */ /* 0x0001e2000c10110e */
[----:B-1----:R-:W-:Y:S01]  /*15440*/  F2FP.SATFINITE.E4M3.F32.PACK_AB_MERGE_C R5, RZ, R2, RZ ;  /* 0x00000002ff05723e */ /* 0x002fe200048070ff */
[----:B--2---:R-:W-:Y:S02]  /*15450*/  FMUL R0, R227, UR20 ;  /* 0x00000014e3007c20 */ /* 0x004fe40008400000 */
[----:B------:R-:W2:Y:S03]  /*15460*/  LDL.LU R227, [R1+0x70] ;  /* 0x0000700001e37983 */ /* 0x000ea60000300800 */
[----:B0-----:R-:W-:Y:S01]  /*15470*/  F2FP.SATFINITE.E4M3.F32.PACK_AB_MERGE_C R11, RZ, R0, RZ ;  /* 0x00000000ff0b723e */ /* 0x001fe200048070ff */
[----:B---3--:R-:W-:Y:S02]  /*15480*/  FMUL R2, R220, UR20 ;  /* 0x00000014dc027c20 */ /* 0x008fe40008400000 */
[----:B------:R-:W3:Y:S01]  /*15490*/  LDL.LU R220, [R1+0x74] ;  /* 0x0000740001dc7983 */ /* 0x000ee20000300800 */
[----:B----4-:R-:W-:-:S03]  /*154a0*/  FMUL R0, R226, UR20 ;  /* 0x00000014e2007c20 */ /* 0x010fc60008400000 */
[----:B------:R-:W4:Y:S01]  /*154b0*/  LDL.LU R226, [R1+0x78] ;  /* 0x0000780001e27983 */ /* 0x000f220000300800 */
[C---:B------:R-:W-:Y:S02]  /*154c0*/  ISETP.LT.OR P4, PT, R42.reuse, 0x6a, !P1 ;  /* 0x0000006a2a00780c */ /* 0x040fe40004f81670 */
[C---:B------:R-:W-:Y:S02]  /*154d0*/  ISETP.LT.OR P6, PT, R42.reuse, 0x69, !P2 ;  /* 0x000000692a00780c */ /* 0x040fe400057c1670 */
[C---:B------:R-:W-:Y:S02]  /*154e0*/  ISETP.LT.OR P0, PT, R42.reuse, 0x6a, !P2 ;  /* 0x0000006a2a00780c */ /* 0x040fe40005701670 */
[----:B------:R-:W-:Y:S02]  /*154f0*/  ISETP.LT.OR P5, PT, R42, 0x71, !P1 ;  /* 0x000000712a00780c */ /* 0x000fe40004fa1670 */
[----:B------:R-:W-:-:S05]  /*15500*/  F2FP.SATFINITE.E4M3.F32.PACK_AB_MERGE_C R13, RZ, R3, RZ ;  /* 0x00000003ff0d723e */ /* 0x000fca00048070ff */
[----:B------:R0:W-:Y:S01]  /*15510*/  @!P4 STG.E.U8 desc[UR14][R32.64+0x69], R7 ;  /* 0x000069072000c986 */ /* 0x0001e2000c10110e */
[----:B------:R-:W-:-:S03]  /*15520*/  ISETP.LT.OR P4, PT, R42, 0x72, !P1 ;  /* 0x000000722a00780c */ /* 0x000fc60004f81670 */
[----:B------:R1:W-:Y:S01]  /*15530*/  @!P6 STG.E.U8 desc[UR14][R30.64+0x68], R5 ;  /* 0x000068051e00e986 */ /* 0x0003e2000c10110e */
[----:B------:R-:W-:-:S03]  /*15540*/  ISETP.LT.OR P6, PT, R42, 0x71, !P2 ;  /* 0x000000712a00780c */ /* 0x000fc600057c1670 */
[----:B------:R-:W-:Y:S01]  /*15550*/  @!P0 STG.E.U8 desc[UR14][R30.64+0x69], R13 ;  /* 0x0000690d1e008986 */ /* 0x000fe2000c10110e */
[----:B0-----:R-:W-:Y:S01]  /*15560*/  F2FP.SATFINITE.E4M3.F32.PACK_AB_MERGE_C R7, RZ, R2, RZ ;  /* 0x00000002ff07723e */ /* 0x001fe200048070ff */
[----:B------:R-:W-:Y:S02]  /*15570*/  FMUL R2, R223, UR20 ;  /* 0x00000014df027c20 */ /* 0x000fe40008400000 */
[----:B------:R-:W4:Y:S01]  /*15580*/  LDL.LU R223, [R1+0x7c] ;  /* 0x00007c0001df7983 */ /* 0x000f220000300800 */
[----:B------:R-:W-:Y:S02]  /*15590*/  ISETP.LT.OR P0, PT, R42, 0x72, !P2 ;  /* 0x000000722a00780c */ /* 0x000fe40005701670 */
[----:B-1----:R-:W-:Y:S01]  /*155a0*/  F2FP.SATFINITE.E4M3.F32.PACK_AB_MERGE_C R5, RZ, R0, RZ ;  /* 0x00000000ff05723e */ /* 0x002fe200048070ff */
[----:B------:R-:W-:Y:S02]  /*155b0*/  FMUL R3, R222, UR20 ;  /* 0x00000014de037c20 */ /* 0x000fe40008400000 */
[----:B------:R-:W4:Y:S04]  /*155c0*/  LDL.LU R222, [R1+0x80] ;  /* 0x0000800001de7983 */ /* 0x000f280000300800 */
[----:B------:R0:W-:Y:S01]  /*155d0*/  @!P4 STG.E.U8 desc[UR14][R32.64+0x71], R11 ;  /* 0x0000710b2000c986 */ /* 0x0001e2000c10110e */
[----:B------:R-:W-:-:S03]  /*155e0*/  FMUL R0, R225, UR20 ;  /* 0x00000014e1007c20 */ /* 0x000fc60008400000 */
[----:B------:R1:W-:Y:S04]  /*155f0*/  @!P5 STG.E.U8 desc[UR14][R32.64+0x70], R9 ;  /* 0x000070092000d986 */ /* 0x0003e8000c10110e */
[----:B------:R-:W4:Y:S01]  /*15600*/  LDL.LU R225, [R1+0x84] ;  /* 0x0000840001e17983 */ /* 0x000f220000300800 */
[----:B0-----:R-:W-:Y:S01]  /*15610*/  F2FP.SATFINITE.E4M3.F32.PACK_AB_MERGE_C R11, RZ, R0, RZ ;  /* 0x00000000ff0b723e */ /* 0x001fe200048070ff */
[----:B------:R-:W-:Y:S02]  /*15620*/  FMUL R0, R224, UR20 ;  /* 0x00000014e0007c20 */ /* 0x000fe40008400000 */
[----:B------:R-:W4:Y:S01]  /*15630*/  LDL.LU R224, [R1+0x88] ;  /* 0x0000880001e07983 */ /* 0x000f220000300800 */
[----:B-1----:R-:W-:-:S03]  /*15640*/  F2FP.SATFINITE.E4M3.F32.PACK_AB_MERGE_C R9, RZ, R2, RZ ;  /* 0x00000002ff09723e */ /* 0x002fc600048070ff */
[----:B------:R0:W-:Y:S04]  /*15650*/  @!P6 STG.E.U8 desc[UR14][R30.64+0x70], R7 ;  /* 0x000070071e00e986 */ /* 0x0001e8000c10110e */
[----:B------:R1:W-:Y:S01]  /*15660*/  @!P0 STG.E.U8 desc[UR14][R30.64+0x71], R5 ;  /* 0x000071051e008986 */ /* 0x0003e2000c10110e */
[----:B0-----:R-:W-:Y:S01]  /*15670*/  F2FP.SATFINITE.E4M3.F32.PACK_AB_MERGE_C R7, RZ, R0, RZ ;  /* 0x00000000ff07723e */ /* 0x001fe200048070ff */
[----:B--2---:R-:W-:Y:S02]  /*15680*/  FMUL R2, R227, UR20 ;  /* 0x00000014e3027c20 */ /* 0x004fe40008400000 */
[----:B------:R-:W2:Y:S03]  /*15690*/  LDL.LU R227, [R1+0x8c] ;  /* 0x00008c0001e37983 */ /* 0x000ea60000300800 */
[----:B-1----:R-:W-:Y:S01]  /*156a0*/  F2FP.SATFINITE.E4M3.F32.PACK_AB_MERGE_C R5, RZ, R2, RZ ;  /* 0x00000002ff05723e */ /* 0x002fe200048070ff */
[----:B---3--:R-:W-:-:S02]  /*156b0*/  FMUL R0, R220, UR20 ;  /* 0x00000014dc007c20 */ /* 0x008fc40008400000 */
        /* <DEDUP_REMOVED lines=10> */
[----:B------:R-:W-:Y:S01]  /*15760*/  @!P4 STG.E.U8 desc[UR14][R32.64+0x79], R13 ;  /* 0x0000790d2000c986 */ /* 0x000fe2000c10110e */
[----:B------:R-:W-:Y:S02]  /*15770*/  ISETP.LT.OR P4, PT, R42, 0x82, !P1 ;  /* 0x000000822a00780c */ /* 0x000fe40004f81670 */
[----:B0-----:R-:W-:Y:S01]  /*15780*/  F2FP.SATFINITE.E4M3.F32.PACK_AB_MERGE_C R9, RZ, R0, RZ ;  /* 0x00000000ff09723e */ /* 0x001fe200048070ff */
[----:B------:R-:W-:Y:S02]  /*15790*/  FMUL R3, R223, UR20 ;  /* 0x00000014df037c20 */ /* 0x000fe40008400000 */
[----:B------:R-:W4:Y:S01]  /*157a0*/  LDL.LU R223, [R1+0x98] ;  /* 0x0000980001df7983 */ /* 0x000f220000300800 */
[----:B------:R-:W-:-:S03]  /*157b0*/  FMUL R0, R222, UR20 ;  /* 0x00000014de007c20 */ /* 0x000fc60008400000 */
[----:B------:R-:W4:Y:S04]  /*157c0*/  LDL.LU R222, [R1+0x9c] ;  /* 0x00009c0001de7983 */ /* 0x000f280000300800 */
[----:B------:R0:W-:Y:S04]  /*157d0*/  @!P0 STG.E.U8 desc[UR14][R30.64+0x79], R7 ;  /* 0x000079071e008986 */ /* 0x0001e8000c10110e */
[----:B------:R1:W-:Y:S01]  /*157e0*/  @!P6 STG.E.U8 desc[UR14][R30.64+0x78], R11 ;  /* 0x0000780b1e00e986 */ /* 0x0003e2000c10110e */
[----:B0-----:R-:W-:Y:S01]  /*157f0*/  F2FP.SATFINITE.E4M3.F32.PACK_AB_MERGE_C R7, RZ, R0, RZ ;  /* 0x00000000ff07723e */ /* 0x001fe200048070ff */
[----:B------:R-:W-:-:S02]  /*15800*/  FMUL R0, R225, UR20 ;  /* 0x00000014e1007c20 */ /* 0x000fc40008400000 */
[----:B------:R-:W4:Y:S01]  /*15810*/  LDL.LU R225, [R1+0xa0] ;  /* 0x0000a00001e17983 */ /* 0x000f220000300800 */
[----:B-1----:R-:W-:Y:S01]  /*15820*/  F2FP.SATFINITE.E4M3.F32.PACK_AB_MERGE_C R11, RZ, R2, RZ ;  /* 0x00000002ff0b723e */ /* 0x002fe200048070ff */
[----:B------:R-:W-:Y:S02]  /*15830*/  FMUL R2, R224, UR20 ;  /* 0x00000014e0027c20 */ /* 0x000fe40008400000 */
[----:B------:R-:W4:Y:S01]  /*15840*/  LDL.LU R224, [R1+0xa4] ;  /* 0x0000a40001e07983 */ /* 0x000f220000300800 */
[----:B------:R-:W-:-:S03]  /*15850*/  F2FP.SATFINITE.E4M3.F32.PACK_AB_MERGE_C R13, RZ, R3, RZ ;  /* 0x00000003ff0d723e */ /* 0x000fc600048070ff */
[----:B------:R0:W-:Y:S04]  /*15860*/  @!P5 STG.E.U8 desc[UR14][R32.64+0x80], R5 ;  /* 0x000080052000d986 */ /* 0x0001e8000c10110e */
[----:B------:R1:W-:Y:S01]  /*15870*/  @!P4 STG.E.U8 desc[UR14][R32.64+0x81], R9 ;  /* 0x000081092000c986 */ /* 0x0003e2000c10110e */
[----:B0-----:R-:W-:Y:S02]  /*15880*/  F2FP.SATFINITE.E4M3.F32.PACK_AB_MERGE_C R5, RZ, R0, RZ ;  /* 0x00000000ff05723e */ /* 0x001fe400048070ff */
[----:B-1----:R-:W-:Y:S01]  /*15890*/  F2FP.SATFINITE.E4M3.F32.PACK_AB_MERGE_C R9, RZ, R2, RZ ;  /* 0x00000002ff09723e */ /* 0x002fe200048070ff */
[----:B--2---:R-:W-:Y:S02]  /*158a0*/  FMUL R0, R227, UR20 ;  /* 0x00000014e3007c20 */ /* 0x004fe40008400000 */
[----:B------:R-:W2:Y:S01]  /*158b0*/  LDL.LU R227, [R1+0xa8] ;  /* 0x0000a80001e37983 */ /* 0x000ea20000300800 */
[----:B---3--:R-:W-:-:S03]  /*158c0*/  FMUL R2, R220, UR20 ;  /* 0x00000014dc027c20 */ /* 0x008fc60008400000 */
[----:B------:R-:W3:Y:S01]  /*158d0*/  LDL.LU R220, [R1+0xac] ;  /* 0x0000ac0001dc7983 */ /* 0x000ee20000300800 */
[----:B----4-:R-:W-:-:S03]  /*158e0*/  FMUL R3, R226, UR20 ;  /* 0x00000014e2037c20 */ /* 0x010fc60008400000 */
[----:B------:R-:W4:Y:S01]  /*158f0*/  LDL.LU R226, [R1+0xb0] ;  /* 0x0000b00001e27983 */ /* 0x000f220000300800 */
[C---:B------:R-:W-:Y:S02]  /*15900*/  ISETP.LT.OR P6, PT, R42.reuse, 0x81, !P2 ;  /* 0x000000812a00780c */ /* 0x040fe400057c1670 */
[C---:B------:R-:W-:Y:S02]  /*15910*/  ISETP.LT.OR P0, PT, R42.reuse, 0x82, !P2 ;  /* 0x000000822a00780c */ /* 0x040fe40005701670 */
[C---:B------:R-:W-:Y:S02]  /*15920*/  ISETP.LT.OR P5, PT, R42.reuse, 0x89, !P1 ;  /* 0x000000892a00780c */ /* 0x040fe40004fa1670 */
[----:B------:R-:W-:-:S07]  /*15930*/  ISETP.LT.OR P4, PT, R42, 0x8a, !P1 ;  /* 0x0000008a2a00780c */ /* 0x000fce0004f81670 */
[----:B------:R0:W-:Y:S01]  /*15940*/  @!P6 STG.E.U8 desc[UR14][R30.64+0x80], R11 ;  /* 0x0000800b1e00e986 */ /* 0x0001e2000c10110e */
[----:B------:R-:W-:-:S03]  /*15950*/  ISETP.LT.OR P6, PT, R42, 0x89, !P2 ;  /* 0x000000892a00780c */ /* 0x000fc600057c1670 */
[----:B------:R-:W-:Y:S01]  /*15960*/  @!P0 STG.E.U8 desc[UR14][R30.64+0x81], R13 ;  /* 0x0000810d1e008986 */ /* 0x000fe2000c10110e */
[----:B------:R-:W-:-:S03]  /*15970*/  ISETP.LT.OR P0, PT, R42, 0x8a, !P2 ;  /* 0x0000008a2a00780c */ /* 0x000fc60005701670 */
[----:B------:R-:W-:Y:S01]  /*15980*/  @!P5 STG.E.U8 desc[UR14][R32.64+0x88], R7 ;  /* 0x000088072000d986 */ /* 0x000fe2000c10110e */
[----:B0-----:R-:W-:-:S03]  /*15990*/  F2FP.SATFINITE.E4M3.F32.PACK_AB_MERGE_C R11, RZ, R0, RZ ;  /* 0x00000000ff0b723e */ /* 0x001fc600048070ff */
[----:B------:R0:W-:Y:S01]  /*159a0*/  @!P4 STG.E.U8 desc[UR14][R32.64+0x89], R5 ;  /* 0x000089052000c986 */ /* 0x0001e2000c10110e */
[----:B------:R-:W-:Y:S01]  /*159b0*/  FMUL R0, R223, UR20 ;  /* 0x00000014df007c20 */ /* 0x000fe20008400000 */
[----:B------:R-:W-:Y:S02]  /*159c0*/  ISETP.LT.OR P5, PT, R42, 0x91, !P1 ;  /* 0x000000912a00780c */ /* 0x000fe40004fa1670 */
[----:B------:R-:W3:Y:S02]  /*159d0*/  LDL.LU R223, [R1+0xb4] ;  /* 0x0000b40001df7983 */ /* 0x000ee40000300800 */
[----:B0-----:R-:W-:Y:S01]  /*159e0*/  F2FP.SATFINITE.E4M3.F32.PACK_AB_MERGE_C R5, RZ, R0, RZ ;  /* 0x00000000ff05723e */ /* 0x001fe200048070ff */
[----:B------:R-:W-:Y:S02]  /*159f0*/  FMUL R0, R222, UR20 ;  /* 0x00000014de007c20 */ /* 0x000fe40008400000 */
[----:B------:R-:W3:Y:S01]  /*15a00*/  LDL.LU R222, [R1+0xb8] ;  /* 0x0000b80001de7983 */ /* 0x000ee20000300800 */
[----:B------:R-:W-:-:S03]  /*15a10*/  F2FP.SATFINITE.E4M3.F32.PACK_AB_MERGE_C R7, RZ, R2, RZ ;  /* 0x00000002ff07723e */ /* 0x000fc600048070ff */
[----:B------:R0:W-:Y:S04]  /*15a20*/  @!P6 STG.E.U8 desc[UR14][R30.64+0x88], R9 ;  /* 0x000088091e00e986 */ /* 0x0001e8000c10110e */
[----:B------:R1:W-:Y:S01]  /*15a30*/  @!P0 STG.E.U8 desc[UR14][R30.64+0x89], R11 ;  /* 0x0000890b1e008986 */ /* 0x0003e2000c10110e */
[----:B------:R-:W-:Y:S01]  /*15a40*/  FMUL R2, R225, UR20 ;  /* 0x00000014e1027c20 */ /* 0x000fe20008400000 */
[----:B0-----:R-:W-:Y:S02]  /*15a50*/  F2FP.SATFINITE.E4M3.F32.PACK_AB_MERGE_C R9, RZ, R0, RZ ;  /* 0x00000000ff09723e */ /* 0x001fe400048070ff */
[----:B------:R-:W3:Y:S01]  /*15a60*/  LDL.LU R225, [R1+0xbc] ;  /* 0x0000bc0001e17983 */ /* 0x000ee20000300800 */
[----:B------:R-:W-:-:S03]  /*15a70*/  FMUL R0, R224, UR20 ;  /* 0x00000014e0007c20 */ /* 0x000fc60008400000 */
[----:B------:R-:W3:Y:S01]  /*15a80*/  LDL.LU R224, [R1+0xc0] ;  /* 0x0000c00001e07983 */ /* 0x000ee20000300800 */
[----:B-1----:R-:W-:-:S03]  /*15a90*/  F2FP.SATFINITE.E4M3.F32.PACK_AB_MERGE_C R11, RZ, R2, RZ ;  /* 0x00000002ff0b723e */ /* 0x002fc600048070ff */
[----:B------:R0:W-:Y:S02]  /*15aa0*/  @!P5 STG.E.U8 desc[UR14][R32.64+0x90], R7 ;  /* 0x000090072000d986 */ /* 0x0001e4000c10110e */
[----:B0-----:R-:W-:Y:S01]  /*15ab0*/  F2FP.SATFINITE.E4M3.F32.PACK_AB_MERGE_C R7, RZ, R0, RZ ;  /* 0x00000000ff07723e */ /* 0x001fe200048070ff */
[----:B--2---:R-:W-:Y:S02]  /*15ac0*/  FMUL R2, R227, UR20 ;  /* 0x00000014e3027c20 */ /* 0x004fe40008400000 */
[----:B------:R-:W2:Y:S01]  /*15ad0*/  LDL.LU R227, [R1+0xc4] ;  /* 0x0000c40001e37983 */ /* 0x000ea20000300800 */
[----:B----4-:R-:W-:-:S03]  /*15ae0*/  FMUL R0, R226, UR20 ;  /* 0x00000014e2007c20 */ /* 0x010fc60008400000 */
[----:B------:R-:W4:Y:S01]  /*15af0*/  LDL.LU R226, [R1+0xc8] ;  /* 0x0000c80001e27983 */ /* 0x000f220000300800 */
[C---:B------:R-:W-:Y:S02]  /*15b00*/  ISETP.LT.OR P4, PT, R42.reuse, 0x92, !P1 ;  /* 0x000000922a00780c */ /* 0x040fe40004f81670 */
[C---:B------:R-:W-:Y:S01]  /*15b10*/  ISETP.LT.OR P6, PT, R42.reuse, 0x91, !P2 ;  /* 0x000000912a00780c */ /* 0x040fe200057c1670 */
[----:B------:R-:W4:Y:S01]  /*15b20*/  LDL.LU R221, [R1+0xcc] ;  /* 0x0000cc0001dd7983 */ /* 0x000f220000300800 */
[C---:B------:R-:W-:Y:S02]  /*15b30*/  ISETP.LT.OR P0, PT, R42.reuse, 0x92, !P2 ;  /* 0x000000922a00780c */ /* 0x040fe40005701670 */
[----:B------:R-:W-:Y:S02]  /*15b40*/  F2FP.SATFINITE.E4M3.F32.PACK_AB_MERGE_C R13, RZ, R3, RZ ;  /* 0x00000003ff0d723e */ /* 0x000fe400048070ff */
[----:B------:R-:W-:Y:S01]  /*15b50*/  ISETP.LT.OR P5, PT, R42, 0x99, !P1 ;  /* 0x000000992a00780c */ /* 0x000fe20004fa1670 */
[----:B---3--:R-:W-:-:S02]  /*15b60*/  FMUL R3, R220, UR20 ;  /* 0x00000014dc037c20 */ /* 0x008fc40008400000 */
[----:B------:R-:W3:Y:S04]  /*15b70*/  LDL.LU R220, [R1+0xd0] ;  /* 0x0000d00001dc7983 */ /* 0x000ee80000300800 */
[----:B------:R-:W-:Y:S01]  /*15b80*/  @!P4 STG.E.U8 desc[UR14][R32.64+0x91], R13 ;  /* 0x0000910d2000c986 */ /* 0x000fe2000c10110e */
[----:B------:R-:W-:-:S03]  /*15b90*/  ISETP.LT.OR P4, PT, R42, 0x9a, !P1 ;  /* 0x0000009a2a00780c */ /* 0x000fc60004f81670 */
[----:B------:R0:W-:Y:S01]  /*15ba0*/  @!P6 STG.E.U8 desc[UR14][R30.64+0x90], R5 ;  /* 0x000090051e00e986 */ /* 0x0001e2000c10110e */
[----:B------:R-:W-:-:S03]  /*15bb0*/  ISETP.LT.OR P6, PT, R42, 0x99, !P2 ;  /* 0x000000992a00780c */ /* 0x000fc600057c1670 */
[----:B------:R1:W-:Y:S01]  /*15bc0*/  @!P0 STG.E.U8 desc[UR14][R30.64+0x91], R9 ;  /* 0x000091091e008986 */ /* 0x0003e2000c10110e */
[----:B0-----:R-:W-:Y:S02]  /*15bd0*/  F2FP.SATFINITE.E4M3.F32.PACK_AB_MERGE_C R5, RZ, R2, RZ ;  /* 0x00000002ff05723e */ /* 0x001fe400048070ff */
[----:B-1----:R-:W-:Y:S01]  /*15be0*/  F2FP.SATFINITE.E4M3.F32.PACK_AB_MERGE_C R9, RZ, R0, RZ ;  /* 0x00000000ff09723e */ /* 0x002fe200048070ff */
[----:B------:R-:W-:Y:S02]  /*15bf0*/  FMUL R0, R223, UR20 ;  /* 0x00000014df007c20 */ /* 0x000fe40008400000 */
[----:B------:R-:W3:Y:S01]  /*15c00*/  LDL.LU R223, [R1+0xd4] ;  /* 0x0000d40001df7983 */ /* 0x000ee20000300800 */
[----:B------:R-:W-:-:S03]  /*15c10*/  FMUL R2, R222, UR20 ;  /* 0x00000014de027c20 */ /* 0x000fc60008400000 */
[----:B------:R-:W3:Y:S04]  /*15c20*/  LDL.LU R222, [R1+0xd8] ;  /* 0x0000d80001de7983 */ /* 0x000ee80000300800 */
[----:B------:R0:W-:Y:S04]  /*15c30*/  @!P5 STG.E.U8 desc[UR14][R32.64+0x98], R11 ;  /* 0x0000980b2000d986 */ /* 0x0001e8000c10110e */
[----:B------:R-:W-:Y:S04]  /*15c40*/  @!P4 STG.E.U8 desc[UR14][R32.64+0x99], R7 ;  /* 0x000099072000c986 */ /* 0x000fe8000c10110e */
[----:B------:R1:W-:Y:S01]  /*15c50*/  @!P6 STG.E.U8 desc[UR14][R30.64+0x98], R5 ;  /* 0x000098051e00e986 */ /* 0x0003e2000c10110e */
[----:B0-----:R-:W-:Y:S01]  /*15c60*/  F2FP.SATFINITE.E4M3.F32.PACK_AB_MERGE_C R11, RZ, R0, RZ ;  /* 0x00000000ff0b723e */ /* 0x001fe200048070ff */
[----:B------:R-:W-:-:S02]  /*15c70*/  FMUL R0, R225, UR20 ;  /* 0x00000014e1007c20 */ /* 0x000fc40008400000 */
[----:B------:R-:W3:Y:S01]  /*15c80*/  LDL.LU R225, [R1+0xdc] ;  /* 0x0000dc0001e17983 */ /* 0x000ee20000300800 */
[----:B-1----:R-:W-:Y:S01]  /*15c90*/  F2FP.SATFINITE.E4M3.F32.PACK_AB_MERGE_C R5, RZ, R2, RZ ;  /* 0x00000002ff05723e */ /* 0x002fe200048070ff */
[----:B------:R-:W-:Y:S02]  /*15ca0*/  FMUL R2, R224, UR20 ;  /* 0x00000014e0027c20 */ /* 0x000fe40008400000 */
[----:B------:R-:W3:Y:S01]  /*15cb0*/  LDL.LU R224, [R1+0xe0] ;  /* 0x0000e00001e07983 */ /* 0x000ee20000300800 */
[----:B------:R-:W-:Y:S02]  /*15cc0*/  F2FP.SATFINITE.E4M3.F32.PACK_AB_MERGE_C R13, RZ, R3, RZ ;  /* 0x00000003ff0d723e */ /* 0x000fe400048070ff */
[----:B------:R-:W-:Y:S01]  /*15cd0*/  F2FP.SATFINITE.E4M3.F32.PACK_AB_MERGE_C R7, RZ, R0, RZ ;  /* 0x00000000ff07723e */ /* 0x000fe200048070ff */
[----:B--2---:R-:W-:Y:S02]  /*15ce0*/  FMUL R3, R227, UR20 ;  /* 0x00000014e3037c20 */ /* 0x004fe40008400000 */
[----:B------:R-:W2:Y:S01]  /*15cf0*/  LDL.LU R227, [R1+0xe4] ;  /* 0x0000e40001e37983 */ /* 0x000ea20000300800 */
        /* <DEDUP_REMOVED lines=10> */
[----:B------:R-:W-:Y:S04]  /*15da0*/  @!P4 STG.E.U8 desc[UR14][R32.64+0xa1], R11 ;  /* 0x0000a10b2000c986 */ /* 0x000fe8000c10110e */
[----:B------:R1:W-:Y:S01]  /*15db0*/  @!P6 STG.E.U8 desc[UR14][R30.64+0xa0], R5 ;  /* 0x0000a0051e00e986 */ /* 0x0003e2000c10110e */
[----:B0-----:R-:W-:Y:S01]  /*15dc0*/  F2FP.SATFINITE.E4M3.F32.PACK_AB_MERGE_C R9, RZ, R2, RZ ;  /* 0x00000002ff09723e */ /* 0x001fe200048070ff */
[----:B---3--:R-:W-:Y:S01]  /*15dd0*/  FMUL R2, R220, UR20 ;  /* 0x00000014dc027c20 */ /* 0x008fe20008400000 */
[----:B------:R-:W-:Y:S01]  /*15de0*/  ISETP.LT.OR P4, PT, R42, 0xaa, !P1 ;  /* 0x000000aa2a00780c */ /* 0x000fe20004f81670 */
[----:B------:R0:W-:Y:S01]  /*15df0*/  @!P0 STG.E.U8 desc[UR14][R30.64+0xa1], R7 ;  /* 0x0000a1071e008986 */ /* 0x0001e2000c10110e */
[----:B-1----:R-:W-:Y:S01]  /*15e00*/  F2FP.SATFINITE.E4M3.F32.PACK_AB_MERGE_C R5, RZ, R0, RZ ;  /* 0x00000000ff05723e */ /* 0x002fe200048070ff */
[----:B------:R-:W-:-:S02]  /*15e10*/  FMUL R0, R221, UR20 ;  /* 0x00000014dd007c20 */ /* 0x000fc40008400000 */
[----:B------:R-:W3:Y:S01]  /*15e20*/  LDL.LU R221, [R1+0xec] ;  /* 0x0000ec0001dd7983 */ /* 0x000ee20000300800 */
[----:B------:R-:W-:-:S03]  /*15e30*/  ISETP.LT.OR P6, PT, R42, 0xa9, !P2 ;  /* 0x000000a92a00780c */ /* 0x000fc600057c1670 */
[----:B------:R-:W3:Y:S01]  /*15e40*/  LDL.LU R220, [R1+0xf0] ;  /* 0x0000f00001dc7983 */ /* 0x000ee20000300800 */
[C---:B------:R-:W-:Y:S02]  /*15e50*/  ISETP.LT.OR P0, PT, R42.reuse, 0xaa, !P2 ;  /* 0x000000aa2a00780c */ /* 0x040fe40005701670 */
[----:B0-----:R-:W-:Y:S01]  /*15e60*/  F2FP.SATFINITE.E4M3.F32.PACK_AB_MERGE_C R7, RZ, R0, RZ ;  /* 0x00000000ff07723e */ /* 0x001fe200048070ff */
[----:B------:R0:W-:Y:S01]  /*15e70*/  @!P5 STG.E.U8 desc[UR14][R32.64+0xa8], R9 ;  /* 0x0000a8092000d986 */ /* 0x0001e2000c10110e */
[----:B------:R-:W-:Y:S01]  /*15e80*/  ISETP.LT.OR P5, PT, R42, 0xb1, !P1 ;  /* 0x000000b12a00780c */ /* 0x000fe20004fa1670 */
[----:B------:R-:W-:Y:S01]  /*15e90*/  FMUL R0, R223, UR20 ;  /* 0x00000014df007c20 */ /* 0x000fe20008400000 */
[----:B------:R-:W-:Y:S01]  /*15ea0*/  F2FP.SATFINITE.E4M3.F32.PACK_AB_MERGE_C R11, RZ, R2, RZ ;  /* 0x00000002ff0b723e */ /* 0x000fe200048070ff */
[----:B------:R-:W-:Y:S01]  /*15eb0*/  FMUL R2, R222, UR20 ;  /* 0x00000014de027c20 */ /* 0x000fe20008400000 */
[----:B------:R-:W3:Y:S01]  /*15ec0*/  LDL.LU R223, [R1+0xf4] ;  /* 0x0000f40001df7983 */ /* 0x000ee20000300800 */
[----:B------:R-:W-:-:S03]  /*15ed0*/  F2FP.SATFINITE.E4M3.F32.PACK_AB_MERGE_C R13, RZ, R3, RZ ;  /* 0x00000003ff0d723e */ /* 0x000fc600048070ff */
[----:B------:R-:W3:Y:S01]  /*15ee0*/  LDL.LU R222, [R1+0xf8] ;  /* 0x0000f80001de7983 */ /* 0x000ee20000300800 */
[----:B------:R-:W-:Y:S01]  /*15ef0*/  FMUL R3, R225, UR20 ;  /* 0x00000014e1037c20 */ /* 0x000fe20008400000 */
[----:B0-----:R-:W-:Y:S02]  /*15f00*/  F2FP.SATFINITE.E4M3.F32.PACK_AB_MERGE_C R9, RZ, R0, RZ ;  /* 0x00000000ff09723e */ /* 0x001fe400048070ff */
[----:B------:R-:W3:Y:S04]  /*15f10*/  LDL.LU R225, [R1+0xfc] ;  /* 0x0000fc0001e17983 */ /* 0x000ee80000300800 */
[----:B------:R-:W-:Y:S01]  /*15f20*/  @!P4 STG.E.U8 desc[UR14][R32.64+0xa9], R13 ;  /* 0x0000a90d2000c986 */ /* 0x000fe2000c10110e */
[----:B------:R-:W-:-:S03]  /*15f30*/  FMUL R0, R224, UR20 ;  /* 0x00000014e0007c20 */ /* 0x000fc60008400000 */
[----:B------:R-:W3:Y:S04]  /*15f40*/  LDL.LU R224, [R1+0x100] ;  /* 0x0001000001e07983 */ /* 0x000ee80000300800 */
[----:B------:R0:W-:Y:S04]  /*15f50*/  @!P6 STG.E.U8 desc[UR14][R30.64+0xa8], R5 ;  /* 0x0000a8051e00e986 */ /* 0x0001e8000c10110e */
[----:B------:R-:W-:Y:S04]  /*15f60*/  @!P0 STG.E.U8 desc[UR14][R30.64+0xa9], R7 ;  /* 0x0000a9071e008986 */ /* 0x000fe8000c10110e */
[----:B------:R1:W-:Y:S01]  /*15f70*/  @!P5 STG.E.U8 desc[UR14][R32.64+0xb0], R11 ;  /* 0x0000b00b2000d986 */ /* 0x0003e2000c10110e */
[----:B0-----:R-:W-:-:S02]  /*15f80*/  F2FP.SATFINITE.E4M3.F32.PACK_AB_MERGE_C R5, RZ, R2, RZ ;  /* 0x00000002ff05723e */ /* 0x001fc400048070ff */
[----:B-1----:R-:W-:Y:S01]  /*15f90*/  F2FP.SATFINITE.E4M3.F32.PACK_AB_MERGE_C R11, RZ, R0, RZ ;  /* 0x00000000ff0b723e */ /* 0x002fe200048070ff */
[----:B--2---:R-:W-:Y:S02]  /*15fa0*/  FMUL R2, R227, UR20 ;  /* 0x00000014e3027c20 */ /* 0x004fe40008400000 */
[----:B------:R-:W2:Y:S01]  /*15fb0*/  LDL.LU R227, [R1+0x104] ;  /* 0x0001040001e37983 */ /* 0x000ea20000300800 */
[----:B----4-:R-:W-:-:S03]  /*15fc0*/  FMUL R0, R226, UR20 ;  /* 0x00000014e2007c20 */ /* 0x010fc60008400000 */
[----:B------:R-:W4:Y:S01]  /*15fd0*/  LDL.LU R226, [R1+0x108] ;  /* 0x0001080001e27983 */ /* 0x000f220000300800 */
[C---:B------:R-:W-:Y:S02]  /*15fe0*/  ISETP.LT.OR P4, PT, R42.reuse, 0xb2, !P1 ;  /* 0x000000b22a00780c */ /* 0x040fe40004f81670 */
[C---:B------:R-:W-:Y:S02]  /*15ff0*/  ISETP.LT.OR P0, PT, R42.reuse, 0xb2, !P2 ;  /* 0x000000b22a00780c */ /* 0x040fe40005701670 */
[C---:B------:R-:W-:Y:S02]  /*16000*/  ISETP.LT.OR P6, PT, R42.reuse, 0xb1, !P2 ;  /* 0x000000b12a00780c */ /* 0x040fe400057c1670 */
[----:B------:R-:W-:Y:S02]  /*16010*/  F2FP.SATFINITE.E4M3.F32.PACK_AB_MERGE_C R7, RZ, R3, RZ ;  /* 0x00000003ff07723e */ /* 0x000fe400048070ff */
[C---:B------:R-:W-:Y:S02]  /*16020*/  ISETP.LT.OR P5, PT, R42.reuse, 0xb9, !P1 ;  /* 0x000000b92a00780c */ /* 0x040fe40004fa1670 */
[----:B------:R-:W-:-:S03]  /*16030*/  ISETP.LT.OR P1, PT, R42, 0xba, !P1 ;  /* 0x000000ba2a00780c */ /* 0x000fc60004f21670 */
[----:B------:R0:W-:Y:S01]  /*16040*/  @!P4 STG.E.U8 desc[UR14][R32.64+0xb1], R9 ;  /* 0x0000b1092000c986 */ /* 0x0001e2000c10110e */
[----:B------:R-:W-:-:S03]  /*16050*/  F2FP.SATFINITE.E4M3.F32.PACK_AB_MERGE_C R13, RZ, R2, RZ ;  /* 0x00000002ff0d723e */ /* 0x000fc600048070ff */
[----:B------:R-:W-:Y:S01]  /*16060*/  @!P0 STG.E.U8 desc[UR14][R30.64+0xb1], R7 ;  /* 0x0000b1071e008986 */ /* 0x000fe2000c10110e */
[----:B------:R-:W-:Y:S02]  /*16070*/  ISETP.GE.AND P0, PT, R41, 0x81, PT ;  /* 0x000000812900780c */ /* 0x000fe40003f06270 */
[C---:B------:R-:W-:Y:S02]  /*16080*/  ISETP.LT.OR P4, PT, R42.reuse, 0xb9, !P2 ;  /* 0x000000b92a00780c */ /* 0x040fe40005781670 */
[----:B0-----:R-:W-:Y:S01]  /*16090*/  F2FP.SATFINITE.E4M3.F32.PACK_AB_MERGE_C R9, RZ, R0, RZ ;  /* 0x00000000ff09723e */ /* 0x001fe200048070ff */
[----:B------:R0:W-:Y:S01]  /*160a0*/  @!P6 STG.E.U8 desc[UR14][R30.64+0xb0], R5 ;  /* 0x0000b0051e00e986 */ /* 0x0001e2000c10110e */
[C---:B------:R-:W-:Y:S02]  /*160b0*/  ISETP.LT.OR P2, PT, R42.reuse, 0xba, !P2 ;  /* 0x000000ba2a00780c */ /* 0x040fe40005741670 */
[----:B------:R-:W-:Y:S01]  /*160c0*/  ISETP.LT.OR P6, PT, R42, 0x1, !P0 ;  /* 0x000000012a00780c */ /* 0x000fe200047c1670 */
[----:B---3--:R-:W-:-:S02]  /*160d0*/  FMUL R0, R221, UR20 ;  /* 0x00000014dd007c20 */ /* 0x008fc40008400000 */
[----:B------:R-:W3:Y:S01]  /*160e0*/  LDL.LU R221, [R1+0x10c] ;  /* 0x00010c0001dd7983 */ /* 0x000ee20000300800 */
[----:B------:R-:W-:-:S03]  /*160f0*/  FMUL R2, R220, UR20 ;  /* 0x00000014dc027c20 */ /* 0x000fc60008400000 */
[----:B------:R-:W3:Y:S01]  /*16100*/  LDL.LU R220, [R1+0x110] ;  /* 0x0001100001dc7983 */ /* 0x000ee20000300800 */
[----:B0-----:R-:W-:Y:S01]  /*16110*/  F2FP.SATFINITE.E4M3.F32.PACK_AB_MERGE_C R5, RZ, R0, RZ ;  /* 0x00000000ff05723e */ /* 0x001fe200048070ff */
[----:B------:R-:W-:Y:S02]  /*16120*/  FMUL R3, R223, UR20 ;  /* 0x00000014df037c20 */ /* 0x000fe40008400000 */
[----:B------:R-:W3:Y:S01]  /*16130*/  LDL.LU R223, [R1+0x114] ;  /* 0x0001140001df7983 */ /* 0x000ee20000300800 */
[----:B------:R-:W-:-:S03]  /*16140*/  FMUL R0, R222, UR20 ;  /* 0x00000014de007c20 */ /* 0x000fc60008400000 */
[----:B------:R-:W3:Y:S01]  /*16150*/  LDL.LU R222, [R1+0x118] ;  /* 0x0001180001de7983 */ /* 0x000ee20000300800 */
[----:B------:R-:W-:Y:S01]  /*16160*/  F2FP.SATFINITE.E4M3.F32.PACK_AB_MERGE_C R7, RZ, R2, RZ ;  /* 0x00000002ff07723e */ /* 0x000fe200048070ff */
[----:B------:R-:W-:Y:S02]  /*16170*/  FMUL R2, R225, UR20 ;  /* 0x00000014e1027c20 */ /* 0x000fe40008400000 */
[----:B------:R0:W-:Y:S04]  /*16180*/  @!P1 STG.E.U8 desc[UR14][R32.64+0xb9], R13 ;  /* 0x0000b90d20009986 */ /* 0x0001e8000c10110e */
[----:B------:R-:W3:Y:S04]  /*16190*/  LDL.LU R225, [R1+0x11c] ;  /* 0x00011c0001e17983 */ /* 0x000ee80000300800 */
[----:B------:R1:W-:Y:S01]  /*161a0*/  @!P5 STG.E.U8 desc[UR14][R32.64+0xb8], R11 ;  /* 0x0000b80b2000d986 */ /* 0x0003e2000c10110e */
[----:B0-----:R-:W-:Y:S01]  /*161b0*/  F2FP.SATFINITE.E4M3.F32.PACK_AB_MERGE_C R13, RZ, R0, RZ ;  /* 0x00000000ff0d723e */ /* 0x001fe200048070ff */
[----:B------:R-:W-:-:S02]  /*161c0*/  FMUL R0, R224, UR20 ;  /* 0x00000014e0007c20 */ /* 0x000fc40008400000 */
[----:B------:R-:W3:Y:S04]  /*161d0*/  LDL.LU R224, [R1+0x120] ;  /* 0x0001200001e07983 */ /* 0x000ee80000300800 */
[----:B------:R-:W-:Y:S01]  /*161e0*/  @!P4 STG.E.U8 desc[UR14][R30.64+0xb8], R9 ;  /* 0x0000b8091e00c986 */ /* 0x000fe2000c10110e */
[----:B-1----:R-:W-:-:S03]  /*161f0*/  F2FP.SATFINITE.E4M3.F32.PACK_AB_MERGE_C R11, RZ, R3, RZ ;  /* 0x00000003ff0b723e */ /* 0x002fc600048070ff */
[----:B------:R-:W-:Y:S04]  /*16200*/  @!P2 STG.E.U8 desc[UR14][R30.64+0xb9], R5 ;  /* 0x0000b9051e00a986 */ /* 0x000fe8000c10110e */
[----:B------:R0:W-:Y:S02]  /*16210*/  @!P6 STG.E.U8 desc[UR14][R26.64], R7 ;  /* 0x000000071a00e986 */ /* 0x0001e4000c10110e */
[----:B0-----:R-:W-:Y:S01]  /*16220*/  F2FP.SATFINITE.E4M3.F32.PACK_AB_MERGE_C R7, RZ, R0, RZ ;  /* 0x00000000ff07723e */ /* 0x001fe200048070ff */
[----:B--2---:R-:W-:Y:S02]  /*16230*/  FMUL R3, R227, UR20 ;  /* 0x00000014e3037c20 */ /* 0x004fe40008400000 */
[----:B------:R-:W2:Y:S01]  /*16240*/  LDL.LU R227, [R1+0x124] ;  /* 0x0001240001e37983 */ /* 0x000ea20000300800 */
[----:B----4-:R-:W-:-:S03]  /*16250*/  FMUL R0, R226, UR20 ;  /* 0x00000014e2007c20 */ /* 0x010fc60008400000 */
[----:B------:R-:W4:Y:S01]  /*16260*/  LDL.LU R226, [R1+0x128] ;  /* 0x0001280001e27983 */ /* 0x000f220000300800 */
[----:B------:R-:W-:Y:S02]  /*16270*/  ISETP.LT.OR P5, PT, R42, 0x2, !P0 ;  /* 0x000000022a00780c */ /* 0x000fe400047a1670 */
[----:B------:R-:W-:-:S04]  /*16280*/  ISETP.GE.AND P1, PT, R41, 0x89, PT ;  /* 0x000000892900780c */ /* 0x000fc80003f26270 */
[C---:B------:R-:W-:Y:S02]  /*16290*/  ISETP.LT.OR P6, PT, R42.reuse, 0x2, !P1 ;  /* 0x000000022a00780c */ /* 0x040fe40004fc1670 */
[----:B------:R-:W-:Y:S02]  /*162a0*/  ISETP.LT.OR P4, PT, R42, 0x1, !P1 ;  /* 0x000000012a00780c */ /* 0x000fe40004f81670 */
[----:B------:R-:W-:-:S03]  /*162b0*/  F2FP.SATFINITE.E4M3.F32.PACK_AB_MERGE_C R5, RZ, R2, RZ ;  /* 0x00000002ff05723e */ /* 0x000fc600048070ff */
[----:B------:R0:W-:Y:S01]  /*162c0*/  @!P5 STG.E.U8 desc[UR14][R26.64+0x1], R11 ;  /* 0x0000010b1a00d986 */ /* 0x0001e2000c10110e */
[C---:B------:R-:W-:Y:S02]  /*162d0*/  ISETP.LT.OR P5, PT, R42.reuse, 0x9, !P0 ;  /* 0x000000092a00780c */ /* 0x040fe400047a1670 */
[C---:B------:R-:W-:Y:S02]  /*162e0*/  ISETP.LT.OR P2, PT, R42.reuse, 0xa, !P0 ;  /* 0x0000000a2a00780c */ /* 0x040fe40004741670 */
[----:B------:R-:W-:Y:S01]  /*162f0*/  F2FP.SATFINITE.E4M3.F32.PACK_AB_MERGE_C R9, RZ, R3, RZ ;  /* 0x00000003ff09723e */ /* 0x000fe200048070ff */
[----:B------:R1:W-:Y:S01]  /*16300*/  @!P6 STG.E.U8 desc[UR14][R28.64+0x1], R5 ;  /* 0x000001051c00e986 */ /* 0x0003e2000c10110e */
[----:B0-----:R-:W-:Y:S02]  /*16310*/  F2FP.SATFINITE.E4M3.F32.PACK_AB_MERGE_C R11, RZ, R0, RZ ;  /* 0x00000000ff0b723e */ /* 0x001fe400048070ff */
[----:B------:R-:W-:Y:S01]  /*16320*/  ISETP.LT.OR P6, PT, R42, 0xa, !P1 ;  /* 0x0000000a2a00780c */ /* 0x000fe20004fc1670 */
[----:B---3--:R-:W-:-:S02]  /*16330*/  FMUL R0, R221, UR20 ;  /* 0x00000014dd007c20 */ /* 0x008fc40008400000 */
[----:B------:R-:W3:Y:S01]  /*16340*/  LDL.LU R221, [R1+0x12c] ;  /* 0x00012c0001dd7983 */ /* 0x000ee20000300800 */
[----:B------:R-:W-:-:S03]  /*16350*/  FMUL R2, R220, UR20 ;  /* 0x00000014dc027c20 */ /* 0x000fc60008400000 */
[----:B------:R-:W3:Y:S01]  /*16360*/  LDL.LU R220, [R1+0x130] ;  /* 0x0001300001dc7983 */ /* 0x000ee20000300800 */
[----:B-1----:R-:W-:Y:S01]  /*16370*/  F2FP.SATFINITE.E4M3.F32.PACK_AB_MERGE_C R5, RZ, R0, RZ ;  /* 0x00000000ff05723e */ /* 0x002fe200048070ff */
[----:B------:R-:W-:Y:S02]  /*16380*/  FMUL R3, R223, UR20 ;  /* 0x00000014df037c20 */ /* 0x000fe40008400000 */
[----:B------:R-:W3:Y:S01]  /*16390*/  LDL.LU R223, [R1+0x134] ;  /* 0x0001340001df7983 */ /* 0x000ee20000300800 */
[----:B------:R-:W-:-:S03]  /*163a0*/  FMUL R4, R222, UR20 ;  /* 0x00000014de047c20 */ /* 0x000fc60008400000 */
[----:B------:R-:W3:Y:S04]  /*163b0*/  LDL.LU R222, [R1+0x138] ;  /* 0x0001380001de7983 */ /* 0x000ee80000300800 */
[----:B------:R-:W-:Y:S01]  /*163c0*/  @!P4 STG.E.U8 desc[UR14][R28.64], R13 ;  /* 0x0000000d1c00c986 */ /* 0x000fe2000c10110e */
[----:B------:R-:W-:-:S03]  /*163d0*/  FMUL R0, R225, UR20 ;  /* 0x00000014e1007c20 */ /* 0x000fc60008400000 */
[----:B------:R0:W-:Y:S04]  /*163e0*/  @!P5 STG.E.U8 desc[UR14][R26.64+0x8], R7 ;  /* 0x000008071a00d986 */ /* 0x0001e8000c10110e */
[----:B------:R-:W3:Y:S04]  /*163f0*/  LDL.LU R225, [R1+0x13c] ;  /* 0x00013c0001e17983 */ /* 0x000ee80000300800 */
[----:B------:R1:W-:Y:S01]  /*16400*/  @!P2 STG.E.U8 desc[UR14][R26.64+0x9], R9 ;  /* 0x000009091a00a986 */ /* 0x0003e2000c10110e */
[----:B0-----:R-:W-:Y:S01]  /*16410*/  F2FP.SATFINITE.E4M3.F32.PACK_AB_MERGE_C R7, RZ, R2, RZ ;  /* 0x00000002ff07723e */ /* 0x001fe200048070ff */
[----:B------:R-:W-:-:S02]  /*16420*/  FMUL R2, R224, UR20 ;  /* 0x00000014e0027c20 */ /* 0x000fc40008400000 */
[----:B------:R-:W3:Y:S04]  /*16430*/  LDL.LU R224, [R1+0x140] ;  /* 0x0001400001e07983 */ /* 0x000ee80000300800 */
[----:B------:R0:W-:Y:S01]  /*16440*/  @!P6 STG.E.U8 desc[UR14][R28.64+0x9], R5 ;  /* 0x000009051c00e986 */ /* 0x0001e2000c10110e */
[----:B-1----:R-:W-:Y:S02]  /*16450*/  F2FP.SATFINITE.E4M3.F32.PACK_AB_MERGE_C R9, RZ, R3, RZ ;  /* 0x00000003ff09723e */ /* 0x002fe400048070ff */
[----:B0-----:R-:W-:Y:S01]  /*16460*/  F2FP.SATFINITE.E4M3.F32.PACK_AB_MERGE_C R5, RZ, R0, RZ ;  /* 0x00000000ff05723e */ /* 0x001fe200048070ff */
        /* <DEDUP_REMOVED lines=10> */
[----:B------:R1:W-:Y:S01]  /*16510*/  @!P5 STG.E.U8 desc[UR14][R26.64+0x10], R7 ;  /* 0x000010071a00d986 */ /* 0x0003e2000c10110e */
[----:B------:R-:W-:Y:S02]  /*16520*/  ISETP.LT.OR P5, PT, R42, 0x19, !P0 ;  /* 0x000000192a00780c */ /* 0x000fe400047a1670 */
[----:B------:R-:W-:Y:S01]  /*16530*/  F2FP.SATFINITE.E4M3.F32.PACK_AB_MERGE_C R13, RZ, R4, RZ ;  /* 0x00000004ff0d723e */ /* 0x000fe200048070ff */
[----:B------:R3:W-:Y:S01]  /*16540*/  @!P2 STG.E.U8 desc[UR14][R26.64+0x11], R9 ;  /* 0x000011091a00a986 */ /* 0x0007e2000c10110e */
[----:B0-----:R-:W-:Y:S02]  /*16550*/  F2FP.SATFINITE.E4M3.F32.PACK_AB_MERGE_C R11, RZ, R0, RZ ;  /* 0x00000000ff0b723e */ /* 0x001fe400048070ff */
[----:B-1----:R-:W-:-:S03]  /*16560*/  F2FP.SATFINITE.E4M3.F32.PACK_AB_MERGE_C R7, RZ, R2, RZ ;  /* 0x00000002ff07723e */ /* 0x002fc600048070ff */
[----:B------:R-:W-:Y:S01]  /*16570*/  @!P4 STG.E.U8 desc[UR14][R28.64+0x10], R13 ;  /* 0x0000100d1c00c986 */ /* 0x000fe2000c10110e */
[----:B------:R-:W-:Y:S02]  /*16580*/  ISETP.LT.OR P2, PT, R42, 0x1a, !P0 ;  /* 0x0000001a2a00780c */ /* 0x000fe40004741670 */
[----:B---3--:R-:W-:Y:S01]  /*16590*/  F2FP.SATFINITE.E4M3.F32.PACK_AB_MERGE_C R9, RZ, R3, RZ ;  /* 0x00000003ff09723e */ /* 0x008fe200048070ff */
[----:B------:R-:W-:Y:S01]  /*165a0*/  @!P6 STG.E.U8 desc[UR14][R28.64+0x11], R5 ;  /* 0x000011051c00e986 */ /* 0x000fe2000c10110e */
[----:B------:R-:W-:-:S03]  /*165b0*/  FMUL R2, R221, UR20 ;  /* 0x00000014dd027c20 */ /* 0x000fc60008400000 */
[----:B------:R-:W3:Y:S01]  /*165c0*/  LDL.LU R221, [R1+0x14c] ;  /* 0x00014c0001dd7983 */ /* 0x000ee20000300800 */
[----:B------:R-:W-:-:S03]  /*165d0*/  FMUL R0, R220, UR20 ;  /* 0x00000014dc007c20 */ /* 0x000fc60008400000 */
[----:B------:R-:W3:Y:S04]  /*165e0*/  LDL.LU R220, [R1+0x150] ;  /* 0x0001500001dc7983 */ /* 0x000ee80000300800 */
[----:B------:R0:W-:Y:S01]  /*165f0*/  @!P5 STG.E.U8 desc[UR14][R26.64+0x18], R7 ;  /* 0x000018071a00d986 */ /* 0x0001e2000c10110e */
[----:B------:R-:W-:-:S03]  /*16600*/  FMUL R3, R223, UR20 ;  /* 0x00000014df037c20 */ /* 0x000fc60008400000 */
[----:B------:R-:W3:Y:S01]  /*16610*/  LDL.LU R223, [R1+0x154] ;  /* 0x0001540001df7983 */ /* 0x000ee20000300800 */
[----:B0-----:R-:W-:Y:S01]  /*16620*/  F2FP.SATFINITE.E4M3.F32.PACK_AB_MERGE_C R7, RZ, R0, RZ ;  /* 0x00000000ff07723e */ /* 0x001fe200048070ff */
[----:B------:R-:W-:Y:S02]  /*16630*/  FMUL R0, R222, UR20 ;  /* 0x00000014de007c20 */ /* 0x000fe40008400000 */
[----:B------:R-:W3:Y:S01]  /*16640*/  LDL.LU R222, [R1+0x158] ;  /* 0x0001580001de7983 */ /* 0x000ee20000300800 */
[----:B------:R-:W-:Y:S02]  /*16650*/  F2FP.SATFINITE.E4M3.F32.PACK_AB_MERGE_C R5, RZ, R2, RZ ;  /* 0x00000002ff05723e */ /* 0x000fe400048070ff */
[----:B------:R-:W-:Y:S01]  /*16660*/  F2FP.SATFINITE.E4M3.F32.PACK_AB_MERGE_C R13, RZ, R0, RZ ;  /* 0x00000000ff0d723e */ /* 0x000fe200048070ff */
[----:B------:R-:W-:Y:S02]  /*16670*/  FMUL R0, R225, UR20 ;  /* 0x00000014e1007c20 */ /* 0x000fe40008400000 */
[----:B------:R-:W3:Y:S04]  /*16680*/  LDL.LU R225, [R1+0x15c] ;  /* 0x00015c0001e17983 */ /* 0x000ee80000300800 */
[----:B------:R0:W-:Y:S01]  /*16690*/  @!P2 STG.E.U8 desc[UR14][R26.64+0x19], R9 ;  /* 0x000019091a00a986 */ /* 0x0001e2000c10110e */
[----:B------:R-:W-:-:S03]  /*166a0*/  FMUL R2, R224, UR20 ;  /* 0x00000014e0027c20 */ /* 0x000fc60008400000 */
[----:B------:R-:W3:Y:S01]  /*166b0*/  LDL.LU R224, [R1+0x160] ;  /* 0x0001600001e07983 */ /* 0x000ee20000300800 */
        /* <DEDUP_REMOVED lines=14> */
[----:B------:R-:W-:-:S03]  /*167a0*/  ISETP.LT.OR P5, PT, R42, 0x29, !P0 ;  /* 0x000000292a00780c */ /* 0x000fc600047a1670 */
[----:B------:R3:W-:Y:S01]  /*167b0*/  @!P2 STG.E.U8 desc[UR14][R26.64+0x21], R9 ;  /* 0x000021091a00a986 */ /* 0x0007e2000c10110e */
[----:B0-----:R-:W-:Y:S02]  /*167c0*/  F2FP.SATFINITE.E4M3.F32.PACK_AB_MERGE_C R5, RZ, R0, RZ ;  /* 0x00000000ff05723e */ /* 0x001fe400048070ff */
[----:B-1----:R-:W-:Y:S01]  /*167d0*/  F2FP.SATFINITE.E4M3.F32.PACK_AB_MERGE_C R7, RZ, R2, RZ ;  /* 0x00000002ff07723e */ /* 0x002fe200048070ff */
[----:B------:R-:W-:Y:S01]  /*167e0*/  @!P4 STG.E.U8 desc[UR14][R28.64+0x20], R13 ;  /* 0x0000200d1c00c986 */ /* 0x000fe2000c10110e */
[----:B------:R-:W-:Y:S01]  /*167f0*/  ISETP.LT.OR P2, PT, R42, 0x2a, !P0 ;  /* 0x0000002a2a00780c */ /* 0x000fe20004741670 */
[----:B---3--:R-:W-:Y:S02]  /*16800*/  FMUL R0, R221, UR20 ;  /* 0x00000014dd007c20 */ /* 0x008fe40008400000 */
[----:B------:R-:W3:Y:S01]  /*16810*/  LDL.LU R221, [R1+0x16c] ;  /* 0x00016c0001dd7983 */ /* 0x000ee20000300800 */
[----:B------:R-:W-:-:S03]  /*16820*/  FMUL R2, R220, UR20 ;  /* 0x00000014dc027c20 */ /* 0x000fc60008400000 */
[----:B------:R-:W3:Y:S01]  /*16830*/  LDL.LU R220, [R1+0x170] ;  /* 0x0001700001dc7983 */ /* 0x000ee20000300800 */
[----:B------:R-:W-:-:S03]  /*16840*/  ISETP.LT.OR P4, PT, R42, 0x29, !P1 ;  /* 0x000000292a00780c */ /* 0x000fc60004f81670 */
[----:B------:R0:W-:Y:S01]  /*16850*/  @!P6 STG.E.U8 desc[UR14][R28.64+0x21], R5 ;  /* 0x000021051c00e986 */ /* 0x0001e2000c10110e */
[C---:B------:R-:W-:Y:S02]  /*16860*/  ISETP.LT.OR P6, PT, R42.reuse, 0x2a, !P1 ;  /* 0x0000002a2a00780c */ /* 0x040fe40004fc1670 */
[----:B------:R-:W-:Y:S01]  /*16870*/  F2FP.SATFINITE.E4M3.F32.PACK_AB_MERGE_C R9, RZ, R3, RZ ;  /* 0x00000003ff09723e */ /* 0x000fe200048070ff */
[----:B------:R1:W-:Y:S01]  /*16880*/  @!P5 STG.E.U8 desc[UR14][R26.64+0x28], R7 ;  /* 0x000028071a00d986 */ /* 0x0003e2000c10110e */
[----:B------:R-:W-:Y:S01]  /*16890*/  ISETP.LT.OR P5, PT, R42, 0x31, !P0 ;  /* 0x000000312a00780c */ /* 0x000fe200047a1670 */
[----:B------:R-:W-:Y:S02]  /*168a0*/  FMUL R3, R223, UR20 ;  /* 0x00000014df037c20 */ /* 0x000fe40008400000 */
[----:B------:R-:W3:Y:S01]  /*168b0*/  LDL.LU R223, [R1+0x174] ;  /* 0x0001740001df7983 */ /* 0x000ee20000300800 */
[----:B0-----:R-:W-:Y:S01]  /*168c0*/  F2FP.SATFINITE.E4M3.F32.PACK_AB_MERGE_C R5, RZ, R0, RZ ;  /* 0x00000000ff05723e */ /* 0x001fe200048070ff */
[----:B------:R-:W-:-:S02]  /*168d0*/  FMUL R0, R222, UR20 ;  /* 0x00000014de007c20 */ /* 0x000fc40008400000 */
[----:B------:R-:W3:Y:S01]  /*168e0*/  LDL.LU R222, [R1+0x178] ;  /* 0x0001780001de7983 */ /* 0x000ee20000300800 */
[----:B------:R-:W-:Y:S02]  /*168f0*/  F2FP.SATFINITE.E4M3.F32.PACK_AB_MERGE_C R11, RZ, R4, RZ ;  /* 0x00000004ff0b723e */ /* 0x000fe400048070ff */
[----:B-1----:R-:W-:Y:S01]  /*16900*/  F2FP.SATFINITE.E4M3.F32.PACK_AB_MERGE_C R7, RZ, R2, RZ ;  /* 0x00000002ff07723e */ /* 0x002fe200048070ff */
[----:B------:R-:W-:Y:S01]  /*16910*/  FMUL R2, R225, UR20 ;  /* 0x00000014e1027c20 */ /* 0x000fe20008400000 */
[----:B------:R-:W-:Y:S01]  /*16920*/  F2FP.SATFINITE.E4M3.F32.PACK_AB_MERGE_C R13, RZ, R0, RZ ;  /* 0x00000000ff0d723e */ /* 0x000fe200048070ff */
[----:B------:R-:W3:Y:S04]  /*16930*/  LDL.LU R225, [R1+0x17c] ;  /* 0x00017c0001e17983 */ /* 0x000ee80000300800 */
[----:B------:R0:W-:Y:S01]  /*16940*/  @!P2 STG.E.U8 desc[UR14][R26.64+0x29], R9 ;  /* 0x000029091a00a986 */ /* 0x0001e2000c10110e */
[----:B------:R-:W-:-:S03]  /*16950*/  FMUL R0, R224, UR20 ;  /* 0x00000014e0007c20 */ /* 0x000fc60008400000 */
[----:B------:R-:W3:Y:S04]  /*16960*/  LDL.LU R224, [R1+0x180] ;  /* 0x0001800001e07983 */ /* 0x000ee80000300800 */
[----:B------:R-:W-:Y:S01]  /*16970*/  @!P4 STG.E.U8 desc[UR14][R28.64+0x28], R11 ;  /* 0x0000280b1c00c986 */ /* 0x000fe2000c10110e */
[----:B0-----:R-:W-:-:S03]  /*16980*/  F2FP.SATFINITE.E4M3.F32.PACK_AB_MERGE_C R9, RZ, R3, RZ ;  /* 0x00000003ff09723e */ /* 0x001fc600048070ff */
[----:B------:R-:W-:Y:S04]  /*16990*/  @!P6 STG.E.U8 desc[UR14][R28.64+0x29], R5 ;  /* 0x000029051c00e986 */ /* 0x000fe8000c10110e */
[----:B------:R0:W-:Y:S02]  /*169a0*/  @!P5 STG.E.U8 desc[UR14][R26.64+0x30], R7 ;  /* 0x000030071a00d986 */ /* 0x0001e4000c10110e */
        /* <DEDUP_REMOVED lines=8> */
[----:B------:R-:W-:Y:S02]  /*16a30*/  ISETP.LT.OR P5, PT, R42, 0x39, !P0 ;  /* 0x000000392a00780c */ /* 0x000fe400047a1670 */
[----:B------:R-:W-:Y:S02]  /*16a40*/  F2FP.SATFINITE.E4M3.F32.PACK_AB_MERGE_C R5, RZ, R2, RZ ;  /* 0x00000002ff05723e */ /* 0x000fe400048070ff */
[----:B------:R-:W-:-:S03]  /*16a50*/  F2FP.SATFINITE.E4M3.F32.PACK_AB_MERGE_C R11, RZ, R0, RZ ;  /* 0x00000000ff0b723e */ /* 0x000fc600048070ff */
[----:B------:R0:W-:Y:S01]  /*16a60*/  @!P2 STG.E.U8 desc[UR14][R26.64+0x31], R9 ;  /* 0x000031091a00a986 */ /* 0x0001e2000c10110e */
[----:B------:R-:W-:-:S03]  /*16a70*/  ISETP.LT.OR P2, PT, R42, 0x3a, !P0 ;  /* 0x0000003a2a00780c */ /* 0x000fc60004741670 */
[----:B------:R1:W-:Y:S01]  /*16a80*/  @!P6 STG.E.U8 desc[UR14][R28.64+0x31], R5 ;  /* 0x000031051c00e986 */ /* 0x0003e2000c10110e */
[----:B------:R-:W-:Y:S02]  /*16a90*/  ISETP.LT.OR P6, PT, R42, 0x3a, !P1 ;  /* 0x0000003a2a00780c */ /* 0x000fe40004fc1670 */
[----:B0-----:R-:W-:Y:S01]  /*16aa0*/  F2FP.SATFINITE.E4M3.F32.PACK_AB_MERGE_C R9, RZ, R3, RZ ;  /* 0x00000003ff09723e */ /* 0x001fe200048070ff */
[----:B------:R-:W-:Y:S01]  /*16ab0*/  @!P4 STG.E.U8 desc[UR14][R28.64+0x30], R13 ;  /* 0x0000300d1c00c986 */ /* 0x000fe2000c10110e */
[----:B---3--:R-:W-:-:S03]  /*16ac0*/  FMUL R0, R221, UR20 ;  /* 0x00000014dd007c20 */ /* 0x008fc60008400000 */
[----:B------:R-:W3:Y:S01]  /*16ad0*/  LDL.LU R221, [R1+0x18c] ;  /* 0x00018c0001dd7983 */ /* 0x000ee20000300800 */
[----:B------:R-:W-:-:S03]  /*16ae0*/  FMUL R2, R220, UR20 ;  /* 0x00000014dc027c20 */ /* 0x000fc60008400000 */
[----:B------:R-:W3:Y:S01]  /*16af0*/  LDL.LU R220, [R1+0x190] ;  /* 0x0001900001dc7983 */ /* 0x000ee20000300800 */
[----:B-1----:R-:W-:-:S03]  /*16b00*/  F2FP.SATFINITE.E4M3.F32.PACK_AB_MERGE_C R5, RZ, R0, RZ ;  /* 0x00000000ff05723e */ /* 0x002fc600048070ff */
[----:B------:R0:W-:Y:S01]  /*16b10*/  @!P5 STG.E.U8 desc[UR14][R26.64+0x38], R7 ;  /* 0x000038071a00d986 */ /* 0x0001e2000c10110e */
[----:B------:R-:W-:-:S03]  /*16b20*/  FMUL R3, R223, UR20 ;  /* 0x00000014df037c20 */ /* 0x000fc60008400000 */
[----:B------:R-:W3:Y:S01]  /*16b30*/  LDL.LU R223, [R1+0x194] ;  /* 0x0001940001df7983 */ /* 0x000ee20000300800 */
[----:B------:R-:W-:-:S03]  /*16b40*/  FMUL R4, R222, UR20 ;  /* 0x00000014de047c20 */ /* 0x000fc60008400000 */
[----:B------:R-:W3:Y:S01]  /*16b50*/  LDL.LU R222, [R1+0x198] ;  /* 0x0001980001de7983 */ /* 0x000ee20000300800 */
[----:B0-----:R-:W-:Y:S01]  /*16b60*/  F2FP.SATFINITE.E4M3.F32.PACK_AB_MERGE_C R7, RZ, R2, RZ ;  /* 0x00000002ff07723e */ /* 0x001fe200048070ff */
[----:B------:R-:W-:Y:S02]  /*16b70*/  FMUL R0, R225, UR20 ;  /* 0x00000014e1007c20 */ /* 0x000fe40008400000 */
[----:B------:R-:W3:Y:S04]  /*16b80*/  LDL.LU R225, [R1+0x19c] ;  /* 0x00019c0001e17983 */ /* 0x000ee80000300800 */
[----:B------:R0:W-:Y:S01]  /*16b90*/  @!P2 STG.E.U8 desc[UR14][R26.64+0x39], R9 ;  /* 0x000039091a00a986 */ /* 0x0001e2000c10110e */
[----:B------:R-:W-:-:S03]  /*16ba0*/  FMUL R2, R224, UR20 ;  /* 0x00000014e0027c20 */ /* 0x000fc60008400000 */
[----:B------:R-:W3:Y:S04]  /*16bb0*/  LDL.LU R224, [R1+0x1a0] ;  /* 0x0001a00001e07983 */ /* 0x000ee80000300800 */
[----:B------:R1:W-:Y:S01]  /*16bc0*/  @!P6 STG.E.U8 desc[UR14][R28.64+0x39], R5 ;  /* 0x000039051c00e986 */ /* 0x0003e2000c10110e */
[----:B0-----:R-:W-:Y:S02]  /*16bd0*/  F2FP.SATFINITE.E4M3.F32.PACK_AB_MERGE_C R9, RZ, R3, RZ ;  /* 0x00000003ff09723e */ /* 0x001fe400048070ff */
        /* <DEDUP_REMOVED lines=138> */
[----:B------:R-:W-:-:S03]  /*17480*/  ISETP.LT.OR P2, PT, R42, 0x7a, !P0 ;  /* 0x0000007a2a00780c */ /* 0x000fc60004741670 */
[----:B------:R-:W-:Y:S01]  /*17490*/  @!P6 STG.E.U8 desc[UR14][R28.64+0x71], R5 ;  /* 0x000071051c00e986 */ /* 0x000fe2000c10110e */
[----:B---3--:R-:W-:-:S03]  /*174a0*/  FMUL R2, R221, UR20 ;  /* 0x00000014dd027c20 */ /* 0x008fc60008400000 */
[----:B------:R-:W3:Y:S01]  /*174b0*/  LDL.LU R221, [R1+0x20c] ;  /* 0x00020c0001dd7983 */ /* 0x000ee20000300800 */
[----:B------:R-:W-:Y:S01]  /*174c0*/  FMUL R0, R220, UR20 ;  /* 0x00000014dc007c20 */ /* 0x000fe20008400000 */
[----:B------:R-:W-:Y:S02]  /*174d0*/  F2FP.SATFINITE.E4M3.F32.PACK_AB_MERGE_C R9, RZ, R3, RZ ;  /* 0x00000003ff09723e */ /* 0x000fe400048070ff */
[----:B------:R0:W-:Y:S04]  /*174e0*/  @!P5 STG.E.U8 desc[UR14][R26.64+0x78], R7 ;  /* 0x000078071a00d986 */ /* 0x0001e8000c10110e */
[----:B------:R-:W3:Y:S01]  /*174f0*/  LDL.LU R220, [R1+0x210] ;  /* 0x0002100001dc7983 */ /* 0x000ee20000300800 */
[----:B------:R-:W-:Y:S01]  /*17500*/  FMUL R3, R223, UR20 ;  /* 0x00000014df037c20 */ /* 0x000fe20008400000 */
[----:B0-----:R-:W-:-:S02]  /*17510*/  F2FP.SATFINITE.E4M3.F32.PACK_AB_MERGE_C R7, RZ, R0, RZ ;  /* 0x00000000ff07723e */ /* 0x001fc400048070ff */
[----:B------:R-:W3:Y:S01]  /*17520*/  LDL.LU R223, [R1+0x214] ;  /* 0x0002140001df7983 */ /* 0x000ee20000300800 */
[----:B------:R-:W-:-:S03]  /*17530*/  FMUL R0, R222, UR20 ;  /* 0x00000014de007c20 */ /* 0x000fc60008400000 */
        /* <DEDUP_REMOVED lines=23> */
[----:B------:R-:W-:Y:S01]  /*176b0*/  @!P2 STG.E.U8 desc[UR14][R26.64+0x81], R9 ;  /* 0x000081091a00a986 */ /* 0x000fe2000c10110e */
[----:B0-----:R-:W-:Y:S02]  /*176c0*/  F2FP.SATFINITE.E4M3.F32.PACK_AB_MERGE_C R5, RZ, R0, RZ ;  /* 0x00000000ff05723e */ /* 0x001fe400048070ff */
[----:B-1----:R-:W-:Y:S01]  /*176d0*/  F2FP.SATFINITE.E4M3.F32.PACK_AB_MERGE_C R7, RZ, R2, RZ ;  /* 0x00000002ff07723e */ /* 0x002fe200048070ff */
[----:B------:R-:W-:Y:S01]  /*176e0*/  @!P4 STG.E.U8 desc[UR14][R28.64+0x80], R13 ;  /* 0x0000800d1c00c986 */ /* 0x000fe2000c10110e */
[C---:B------:R-:W-:Y:S01]  /*176f0*/  ISETP.LT.OR P2, PT, R42.reuse, 0x8a, !P0 ;  /* 0x0000008a2a00780c */ /* 0x040fe20004741670 */
[----:B---3--:R-:W-:Y:S02]  /*17700*/  FMUL R0, R221, UR20 ;  /* 0x00000014dd007c20 */ /* 0x008fe40008400000 */
[----:B------:R0:W-:Y:S01]  /*17710*/  @!P6 STG.E.U8 desc[UR14][R28.64+0x81], R5 ;  /* 0x000081051c00e986 */ /* 0x0001e2000c10110e */
[C---:B------:R-:W-:Y:S02]  /*17720*/  ISETP.LT.OR P4, PT, R42.reuse, 0x89, !P1 ;  /* 0x000000892a00780c */ /* 0x040fe40004f81670 */
[C---:B------:R-:W-:Y:S01]  /*17730*/  ISETP.LT.OR P6, PT, R42.reuse, 0x8a, !P1 ;  /* 0x0000008a2a00780c */ /* 0x040fe20004fc1670 */
[----:B------:R1:W-:Y:S01]  /*17740*/  @!P5 STG.E.U8 desc[UR14][R26.64+0x88], R7 ;  /* 0x000088071a00d986 */ /* 0x0003e2000c10110e */
[----:B------:R-:W-:Y:S01]  /*17750*/  ISETP.LT.OR P5, PT, R42, 0x91, !P0 ;  /* 0x000000912a00780c */ /* 0x000fe200047a1670 */
[----:B------:R-:W-:-:S02]  /*17760*/  FMUL R2, R220, UR20 ;  /* 0x00000014dc027c20 */ /* 0x000fc40008400000 */
[----:B------:R-:W3:Y:S04]  /*17770*/  LDL.LU R221, [R1+0x22c] ;  /* 0x00022c0001dd7983 */ /* 0x000ee80000300800 */
[----:B------:R-:W3:Y:S01]  /*17780*/  LDL.LU R220, [R1+0x230] ;  /* 0x0002300001dc7983 */ /* 0x000ee20000300800 */
[----:B0-----:R-:W-:Y:S02]  /*17790*/  F2FP.SATFINITE.E4M3.F32.PACK_AB_MERGE_C R5, RZ, R0, RZ ;  /* 0x00000000ff05723e */ /* 0x001fe400048070ff */
[----:B------:R-:W-:Y:S01]  /*177a0*/  F2FP.SATFINITE.E4M3.F32.PACK_AB_MERGE_C R9, RZ, R3, RZ ;  /* 0x00000003ff09723e */ /* 0x000fe200048070ff */
[----:B------:R-:W-:Y:S01]  /*177b0*/  FMUL R3, R223, UR20 ;  /* 0x00000014df037c20 */ /* 0x000fe20008400000 */
[----:B------:R-:W-:Y:S01]  /*177c0*/  F2FP.SATFINITE.E4M3.F32.PACK_AB_MERGE_C R11, RZ, R4, RZ ;  /* 0x00000004ff0b723e */ /* 0x000fe200048070ff */
[----:B------:R-:W3:Y:S01]  /*177d0*/  LDL.LU R223, [R1+0x234] ;  /* 0x0002340001df7983 */ /* 0x000ee20000300800 */
[----:B------:R-:W-:Y:S01]  /*177e0*/  FMUL R0, R222, UR20 ;  /* 0x00000014de007c20 */ /* 0x000fe20008400000 */
[----:B-1----:R-:W-:-:S02]  /*177f0*/  F2FP.SATFINITE.E4M3.F32.PACK_AB_MERGE_C R7, RZ, R2, RZ ;  /* 0x00000002ff07723e */ /* 0x002fc400048070ff */
[----:B------:R-:W3:Y:S02]  /*17800*/  LDL.LU R222, [R1+0x238] ;  /* 0x0002380001de7983 */ /* 0x000ee40000300800 */
[----:B------:R-:W-:Y:S01]  /*17810*/  F2FP.SATFINITE.E4M3.F32.PACK_AB_MERGE_C R13, RZ, R0, RZ ;  /* 0x00000000ff0d723e */ /* 0x000fe200048070ff */
[----:B------:R-:W-:Y:S01]  /*17820*/  FMUL R2, R225, UR20 ;  /* 0x00000014e1027c20 */ /* 0x000fe20008400000 */
[----:B------:R0:W-:Y:S04]  /*17830*/  @!P2 STG.E.U8 desc[UR14][R26.64+0x89], R9 ;  /* 0x000089091a00a986 */ /* 0x0001e8000c10110e */
[----:B------:R-:W3:Y:S01]  /*17840*/  LDL.LU R225, [R1+0x23c] ;  /* 0x00023c0001e17983 */ /* 0x000ee20000300800 */
[----:B------:R-:W-:-:S03]  /*17850*/  FMUL R0, R224, UR20 ;  /* 0x00000014e0007c20 */ /* 0x000fc60008400000 */
[----:B------:R-:W-:Y:S01]  /*17860*/  @!P4 STG.E.U8 desc[UR14][R28.64+0x88], R11 ;  /* 0x0000880b1c00c986 */ /* 0x000fe2000c10110e */
[----:B0-----:R-:W-:-:S03]  /*17870*/  F2FP.SATFINITE.E4M3.F32.PACK_AB_MERGE_C R9, RZ, R3, RZ ;  /* 0x00000003ff09723e */ /* 0x001fc600048070ff */
[----:B------:R-:W-:Y:S04]  /*17880*/  @!P6 STG.E.U8 desc[UR14][R28.64+0x89], R5 ;  /* 0x000089051c00e986 */ /* 0x000fe8000c10110e */
[----:B------:R0:W-:Y:S04]  /*17890*/  @!P5 STG.E.U8 desc[UR14][R26.64+0x90], R7 ;  /* 0x000090071a00d986 */ /* 0x0001e8000c10110e */
[----:B------:R-:W3:Y:S01]  /*178a0*/  LDL.LU R224, [R1+0x240] ;  /* 0x0002400001e07983 */ /* 0x000ee20000300800 */
[----:B0-----:R-:W-:Y:S01]  /*178b0*/  F2FP.SATFINITE.E4M3.F32.PACK_AB_MERGE_C R7, RZ, R0, RZ ;  /* 0x00000000ff07723e */ /* 0x001fe200048070ff */
[----:B--2---:R-:W-:-:S02]  /*178c0*/  FMUL R3, R227, UR20 ;  /* 0x00000014e3037c20 */ /* 0x004fc40008400000 */
[----:B------:R-:W2:Y:S01]  /*178d0*/  LDL.LU R227, [R1+0x244] ;  /* 0x0002440001e37983 */ /* 0x000ea20000300800 */
[----:B----4-:R-:W-:-:S03]  /*178e0*/  FMUL R0, R226, UR20 ;  /* 0x00000014e2007c20 */ /* 0x010fc60008400000 */
[----:B------:R-:W4:Y:S01]  /*178f0*/  LDL.LU R226, [R1+0x248] ;  /* 0x0002480001e27983 */ /* 0x000f220000300800 */
[C---:B------:R-:W-:Y:S02]  /*17900*/  ISETP.LT.OR P2, PT, R42.reuse, 0x92, !P0 ;  /* 0x000000922a00780c */ /* 0x040fe40004741670 */
[C---:B------:R-:W-:Y:S01]  /*17910*/  ISETP.LT.OR P6, PT, R42.reuse, 0x92, !P1 ;  /* 0x000000922a00780c */ /* 0x040fe20004fc1670 */
[----:B------:R-:W4:Y:S01]  /*17920*/  LDL.LU R218, [R1+0x24c] ;  /* 0x00024c0001da7983 */ /* 0x000f220000300800 */
[----:B------:R-:W-:Y:S02]  /*17930*/  F2FP.SATFINITE.E4M3.F32.PACK_AB_MERGE_C R5, RZ, R2, RZ ;  /* 0x00000002ff05723e */ /* 0x000fe400048070ff */
[C---:B------:R-:W-:Y:S02]  /*17940*/  ISETP.LT.OR P4, PT, R42.reuse, 0x91, !P1 ;  /* 0x000000912a00780c */ /* 0x040fe40004f81670 */
[----:B------:R-:W-:Y:S02]  /*17950*/  F2FP.SATFINITE.E4M3.F32.PACK_AB_MERGE_C R11, RZ, R0, RZ ;  /* 0x00000000ff0b723e */ /* 0x000fe400048070ff */
[----:B------:R-:W-:-:S03]  /*17960*/  ISETP.LT.OR P5, PT, R42, 0x99, !P0 ;  /* 0x000000992a00780c */ /* 0x000fc600047a1670 */
[----:B------:R0:W-:Y:S01]  /*17970*/  @!P2 STG.E.U8 desc[UR14][R26.64+0x91], R9 ;  /* 0x000091091a00a986 */ /* 0x0001e2000c10110e */
[----:B------:R-:W-:-:S03]  /*17980*/  ISETP.LT.OR P2, PT, R42, 0x9a, !P0 ;  /* 0x0000009a2a00780c */ /* 0x000fc60004741670 */
[----:B------:R1:W-:Y:S01]  /*17990*/  @!P6 STG.E.U8 desc[UR14][R28.64+0x91], R5 ;  /* 0x000091051c00e986 */ /* 0x0003e2000c10110e */
[----:B------:R-:W-:-:S03]  /*179a0*/  ISETP.LT.OR P6, PT, R42, 0x9a, !P1 ;  /* 0x0000009a2a00780c */ /* 0x000fc60004fc1670 */
[----:B------:R-:W-:Y:S01]  /*179b0*/  @!P4 STG.E.U8 desc[UR14][R28.64+0x90], R13 ;  /* 0x0000900d1c00c986 */ /* 0x000fe2000c10110e */
[----:B0-----:R-:W-:-:S03]  /*179c0*/  F2FP.SATFINITE.E4M3.F32.PACK_AB_MERGE_C R9, RZ, R3, RZ ;  /* 0x00000003ff09723e */ /* 0x001fc600048070ff */
[----:B------:R0:W-:Y:S04]  /*179d0*/  @!P5 STG.E.U8 desc[UR14][R26.64+0x98], R7 ;  /* 0x000098071a00d986 */ /* 0x0001e8000c10110e */
[----:B------:R0:W-:Y:S01]  /*179e0*/  @!P2 STG.E.U8 desc[UR14][R26.64+0x99], R9 ;  /* 0x000099091a00a986 */ /* 0x0001e2000c10110e */
[----:B---3--:R-:W-:-:S03]  /*179f0*/  FMUL R0, R221, UR20 ;  /* 0x00000014dd007c20 */ /* 0x008fc60008400000 */
[----:B------:R-:W3:Y:S01]  /*17a00*/  LDL.LU R221, [R1+0x250] ;  /* 0x0002500001dd7983 */ /* 0x000ee20000300800 */
[----:B------:R-:W-:-:S03]  /*17a10*/  FMUL R2, R220, UR20 ;  /* 0x00000014dc027c20 */ /* 0x000fc60008400000 */
[----:B------:R-:W3:Y:S01]  /*17a20*/  LDL.LU R220, [R1+0x254] ;  /* 0x0002540001dc7983 */ /* 0x000ee20000300800 */
[----:B-1----:R-:W-:Y:S01]  /*17a30*/  F2FP.SATFINITE.E4M3.F32.PACK_AB_MERGE_C R5, RZ, R0, RZ ;  /* 0x00000000ff05723e */ /* 0x002fe200048070ff */
[----:B------:R-:W-:Y:S02]  /*17a40*/  FMUL R3, R223, UR20 ;  /* 0x00000014df037c20 */ /* 0x000fe40008400000 */
[----:B------:R-:W3:Y:S01]  /*17a50*/  LDL.LU R223, [R1+0x258] ;  /* 0x0002580001df7983 */ /* 0x000ee20000300800 */
[----:B0-----:R-:W-:Y:S01]  /*17a60*/  F2FP.SATFINITE.E4M3.F32.PACK_AB_MERGE_C R7, RZ, R2, RZ ;  /* 0x00000002ff07723e */ /* 0x001fe200048070ff */
[----:B------:R-:W-:Y:S01]  /*17a70*/  FMUL R4, R222, UR20 ;  /* 0x00000014de047c20 */ /* 0x000fe20008400000 */
[----:B------:R-:W-:Y:S01]  /*17a80*/  F2FP.SATFINITE.E4M3.F32.PACK_AB_MERGE_C R9, RZ, R3, RZ ;  /* 0x00000003ff09723e */ /* 0x000fe200048070ff */
[----:B------:R-:W3:Y:S01]  /*17a90*/  LDL.LU R222, [R1+0x25c] ;  /* 0x00025c0001de7983 */ /* 0x000ee20000300800 */
[----:B------:R-:W-:-:S03]  /*17aa0*/  FMUL R0, R225, UR20 ;  /* 0x00000014e1007c20 */ /* 0x000fc60008400000 */
[----:B------:R0:W-:Y:S04]  /*17ab0*/  @!P6 STG.E.U8 desc[UR14][R28.64+0x99], R5 ;  /* 0x000099051c00e986 */ /* 0x0001e8000c10110e */
[----:B------:R-:W3:Y:S01]  /*17ac0*/  LDL.LU R225, [R1+0x260] ;  /* 0x0002600001e17983 */ /* 0x000ee20000300800 */
[----:B0-----:R-:W-:Y:S01]  /*17ad0*/  F2FP.SATFINITE.E4M3.F32.PACK_AB_MERGE_C R5, RZ, R0, RZ ;  /* 0x00000000ff05723e */ /* 0x001fe200048070ff */
[----:B------:R-:W-:Y:S02]  /*17ae0*/  FMUL R2, R224, UR20 ;  /* 0x00000014e0027c20 */ /* 0x000fe40008400000 */
[----:B------:R-:W3:Y:S01]  /*17af0*/  LDL.LU R224, [R1+0x264] ;  /* 0x0002640001e07983 */ /* 0x000ee20000300800 */
[----:B--2---:R-:W-:-:S03]  /*17b00*/  FMUL R3, R227, UR20 ;  /* 0x00000014e3037c20 */ /* 0x004fc60008400000 */
        /* <DEDUP_REMOVED lines=13> */
[----:B------:R-:W-:Y:S01]  /*17be0*/  F2FP.SATFINITE.E4M3.F32.PACK_AB_MERGE_C R13, RZ, R4, RZ ;  /* 0x00000004ff0d723e */ /* 0x000fe200048070ff */
[----:B------:R3:W-:Y:S01]  /*17bf0*/  @!P6 STG.E.U8 desc[UR14][R28.64+0xa1], R5 ;  /* 0x0000a1051c00e986 */ /* 0x0007e2000c10110e */
[----:B0-----:R-:W-:-:S03]  /*17c00*/  F2FP.SATFINITE.E4M3.F32.PACK_AB_MERGE_C R9, RZ, R3, RZ ;  /* 0x00000003ff09723e */ /* 0x001fc600048070ff */
[----:B------:R-:W-:Y:S01]  /*17c10*/  @!P4 STG.E.U8 desc[UR14][R28.64+0xa0], R13 ;  /* 0x0000a00d1c00c986 */ /* 0x000fe2000c10110e */
[----:B-1----:R-:W-:-:S03]  /*17c20*/  F2FP.SATFINITE.E4M3.F32.PACK_AB_MERGE_C R7, RZ, R2, RZ ;  /* 0x00000002ff07723e */ /* 0x002fc600048070ff */
[----:B------:R-:W-:Y:S01]  /*17c30*/  @!P2 STG.E.U8 desc[UR14][R26.64+0xa9], R9 ;  /* 0x0000a9091a00a986 */ /* 0x000fe2000c10110e */
[C---:B------:R-:W-:Y:S02]  /*17c40*/  ISETP.LT.OR P4, PT, R42.reuse, 0xa9, !P1 ;  /* 0x000000a92a00780c */ /* 0x040fe40004f81670 */
[C---:B------:R-:W-:Y:S01]  /*17c50*/  ISETP.LT.OR P6, PT, R42.reuse, 0xaa, !P1 ;  /* 0x000000aa2a00780c */ /* 0x040fe20004fc1670 */
[----:B------:R0:W-:Y:S01]  /*17c60*/  @!P5 STG.E.U8 desc[UR14][R26.64+0xa8], R7 ;  /* 0x0000a8071a00d986 */ /* 0x0001e2000c10110e */
[----:B------:R-:W-:Y:S01]  /*17c70*/  ISETP.LT.OR P2, PT, R42, 0xb2, !P0 ;  /* 0x000000b22a00780c */ /* 0x000fe20004741670 */
[----:B------:R-:W-:Y:S01]  /*17c80*/  FMUL R2, R218, UR20 ;  /* 0x00000014da027c20 */ /* 0x000fe20008400000 */
[----:B------:R-:W-:Y:S02]  /*17c90*/  ISETP.LT.OR P5, PT, R42, 0xb1, !P0 ;  /* 0x000000b12a00780c */ /* 0x000fe400047a1670 */
[----:B------:R-:W-:Y:S01]  /*17ca0*/  F2FP.SATFINITE.E4M3.F32.PACK_AB_MERGE_C R11, RZ, R0, RZ ;  /* 0x00000000ff0b723e */ /* 0x000fe200048070ff */
[----:B---3--:R-:W-:Y:S01]  /*17cb0*/  FMUL R0, R221, UR20 ;  /* 0x00000014dd007c20 */ /* 0x008fe20008400000 */
[----:B------:R-:W-:Y:S01]  /*17cc0*/  FMUL R3, R220, UR20 ;  /* 0x00000014dc037c20 */ /* 0x000fe20008400000 */
[----:B------:R-:W-:-:S03]  /*17cd0*/  F2FP.SATFINITE.E4M3.F32.PACK_AB_MERGE_C R5, RZ, R2, RZ ;  /* 0x00000002ff05723e */ /* 0x000fc600048070ff */
[----:B0-----:R-:W-:Y:S02]  /*17ce0*/  F2FP.SATFINITE.E4M3.F32.PACK_AB_MERGE_C R7, RZ, R0, RZ ;  /* 0x00000000ff07723e */ /* 0x001fe400048070ff */
[----:B------:R-:W-:Y:S01]  /*17cf0*/  F2FP.SATFINITE.E4M3.F32.PACK_AB_MERGE_C R9, RZ, R3, RZ ;  /* 0x00000003ff09723e */ /* 0x000fe200048070ff */
[----:B------:R-:W-:Y:S01]  /*17d00*/  FMUL R0, R223, UR20 ;  /* 0x00000014df007c20 */ /* 0x000fe20008400000 */
[----:B------:R-:W-:Y:S01]  /*17d10*/  @!P4 STG.E.U8 desc[UR14][R28.64+0xa8], R11 ;  /* 0x0000a80b1c00c986 */ /* 0x000fe2000c10110e */
[----:B------:R-:W-:-:S03]  /*17d20*/  ISETP.LT.OR P4, PT, R42, 0xb1, !P1 ;  /* 0x000000b12a00780c */ /* 0x000fc60004f81670 */
[----:B------:R-:W-:Y:S01]  /*17d30*/  @!P6 STG.E.U8 desc[UR14][R28.64+0xa9], R5 ;  /* 0x0000a9051c00e986 */ /* 0x000fe2000c10110e */
[----:B------:R-:W-:-:S03]  /*17d40*/  ISETP.LT.OR P6, PT, R42, 0xb2, !P1 ;  /* 0x000000b22a00780c */ /* 0x000fc60004fc1670 */
[----:B------:R0:W-:Y:S01]  /*17d50*/  @!P2 STG.E.U8 desc[UR14][R26.64+0xb1], R9 ;  /* 0x0000b1091a00a986 */ /* 0x0001e2000c10110e */
[C---:B------:R-:W-:Y:S02]  /*17d60*/  ISETP.LT.OR P2, PT, R42.reuse, 0xb9, !P0 ;  /* 0x000000b92a00780c */ /* 0x040fe40004741670 */
[C---:B------:R-:W-:Y:S01]  /*17d70*/  ISETP.LT.OR P0, PT, R42.reuse, 0xba, !P0 ;  /* 0x000000ba2a00780c */ /* 0x040fe20004701670 */
[----:B------:R1:W-:Y:S01]  /*17d80*/  @!P5 STG.E.U8 desc[UR14][R26.64+0xb0], R7 ;  /* 0x0000b0071a00d986 */ /* 0x0003e2000c10110e */
[----:B------:R-:W-:Y:S02]  /*17d90*/  ISETP.LT.OR P5, PT, R42, 0xb9, !P1 ;  /* 0x000000b92a00780c */ /* 0x000fe40004fa1670 */
[----:B------:R-:W-:Y:S01]  /*17da0*/  F2FP.SATFINITE.E4M3.F32.PACK_AB_MERGE_C R13, RZ, R0, RZ ;  /* 0x00000000ff0d723e */ /* 0x000fe200048070ff */
[----:B------:R-:W-:Y:S01]  /*17db0*/  FMUL R0, R222, UR20 ;  /* 0x00000014de007c20 */ /* 0x000fe20008400000 */
[----:B------:R-:W-:Y:S01]  /*17dc0*/  ISETP.LT.OR P1, PT, R42, 0xba, !P1 ;  /* 0x000000ba2a00780c */ /* 0x000fe20004f21670 */
[----:B------:R-:W-:-:S05]  /*17dd0*/  FMUL R2, R225, UR20 ;  /* 0x00000014e1027c20 */ /* 0x000fca0008400000 */
[----:B0-----:R-:W-:Y:S02]  /*17de0*/  F2FP.SATFINITE.E4M3.F32.PACK_AB_MERGE_C R9, RZ, R2, RZ ;  /* 0x00000002ff09723e */ /* 0x001fe400048070ff */
[----:B-1----:R-:W-:Y:S01]  /*17df0*/  F2FP.SATFINITE.E4M3.F32.PACK_AB_MERGE_C R7, RZ, R0, RZ ;  /* 0x00000000ff07723e */ /* 0x002fe200048070ff */
[----:B------:R-:W-:Y:S01]  /*17e00*/  FMUL R3, R224, UR20 ;  /* 0x00000014e0037c20 */ /* 0x000fe20008400000 */
[----:B------:R0:W-:Y:S04]  /*17e10*/  @!P4 STG.E.U8 desc[UR14][R28.64+0xb0], R13 ;  /* 0x0000b00d1c00c986 */ /* 0x0001e8000c10110e */
[----:B------:R-:W-:Y:S01]  /*17e20*/  F2FP.SATFINITE.E4M3.F32.PACK_AB_MERGE_C R3, RZ, R3, RZ ;  /* 0x00000003ff03723e */ /* 0x000fe200048070ff */
[----:B------:R0:W-:Y:S04]  /*17e30*/  @!P6 STG.E.U8 desc[UR14][R28.64+0xb1], R7 ;  /* 0x0000b1071c00e986 */ /* 0x0001e8000c10110e */
[----:B------:R0:W-:Y:S04]  /*17e40*/  @!P2 STG.E.U8 desc[UR14][R26.64+0xb8], R9 ;  /* 0x0000b8091a00a986 */ /* 0x0001e8000c10110e */
[----:B------:R0:W-:Y:S01]  /*17e50*/  @!P0 STG.E.U8 desc[UR14][R26.64+0xb9], R3 ;  /* 0x0000b9031a008986 */ /* 0x0001e2000c10110e */
[----:B--2---:R-:W-:-:S05]  /*17e60*/  FMUL R4, R227, UR20 ;  /* 0x00000014e3047c20 */ /* 0x004fca0008400000 */
[----:B------:R-:W-:-:S05]  /*17e70*/  F2FP.SATFINITE.E4M3.F32.PACK_AB_MERGE_C R11, RZ, R4, RZ ;  /* 0x00000004ff0b723e */ /* 0x000fca00048070ff */
[----:B------:R0:W-:Y:S01]  /*17e80*/  @!P5 STG.E.U8 desc[UR14][R28.64+0xb8], R11 ;  /* 0x0000b80b1c00d986 */ /* 0x0001e2000c10110e */
[----:B----4-:R-:W-:-:S05]  /*17e90*/  FMUL R5, R226, UR20 ;  /* 0x00000014e2057c20 */ /* 0x010fca0008400000 */
[----:B------:R-:W-:-:S05]  /*17ea0*/  F2FP.SATFINITE.E4M3.F32.PACK_AB_MERGE_C R5, RZ, R5, RZ ;  /* 0x00000005ff05723e */ /* 0x000fca00048070ff */
[----:B------:R0:W-:Y:S02]  /*17eb0*/  @!P1 STG.E.U8 desc[UR14][R28.64+0xb9], R5 ;  /* 0x0000b9051c009986 */ /* 0x0001e4000c10110e */
.L_x_421:
[----:B------:R-:W-:Y:S05]  /*17ec0*/  BSYNC B0 ;  /* 0x0000000000007941 */ /* 0x000fea0003800000 */
.L_x_35:
[----:B0-2--5:R-:W2:Y:S04]  /*17ed0*/  LDL.LU R3, [R1+0x278] ;  /* 0x0002780001037983 */ /* 0x025ea80000300800 */
[----:B------:R-:W2:Y:S01]  /*17ee0*/  LDL.LU R2, [R1+0x27c] ;  /* 0x00027c0001027983 */ /* 0x000ea20000300800 */
[----:B------:R-:W-:Y:S01]  /*17ef0*/  ULDC UR6, c[0x0][0xc] ;  /* 0x0000030000067ab9 */ /* 0x000fe20000000800 */
[----:B------:R-:W-:Y:S01]  /*17f00*/  ULDC UR7, c[0x0][0x10] ;  /* 0x0000040000077ab9 */ /* 0x000fe20000000800 */
[----:B---34-:R-:W2:Y:S01]  /*17f10*/  LDC R5, c[0x0][0x14] ;  /* 0x00000500ff057b82 */ /* 0x018ea20000000800 */
[----:B------:R-:W-:Y:S01]  /*17f20*/  UIMAD.WIDE.U32 UR6, UR6, UR7, URZ ;  /* 0x00000007060672a5 */ /* 0x000fe2000f8e003f */
[----:B------:R-:W-:Y:S01]  /*17f30*/  PRMT R0, RZ, 0x7610, R0 ;  /* 0x00007610ff007816 */ /* 0x000fe20000000000 */
[----:B------:R-:W-:-:S04]  /*17f40*/  UMOV UR9, 0xffffffff ;  /* 0xffffffff00097882 */ /* 0x000fc80000000000 */
[----:B--2---:R-:W-:-:S04]  /*17f50*/  IMAD.WIDE.U32 R2, R5, UR6, R2 ;  /* 0x0000000605027c25 */ /* 0x004fc8000f8e0002 */
[----:B------:R-:W-:Y:S01]  /*17f60*/  IMAD R5, R5, UR7, RZ ;  /* 0x0000000705057c24 */ /* 0x000fe2000f8e02ff */
[----:B------:R-:W-:Y:S01]  /*17f70*/  ULDC.64 UR6, c[0x0][0x650] ;  /* 0x0001940000067ab9 */ /* 0x000fe20000000a00 */
[----:B------:R-:W-:Y:S01]  /*17f80*/  IMAD.MOV.U32 R11, RZ, RZ, R2 ;  /* 0x000000ffff0b7224 */ /* 0x000fe200078e0002 */
[----:B------:R-:W-:Y:S01]  /*17f90*/  ISETP.GE.U32.AND P0, PT, R2, UR6, PT ;  /* 0x0000000602007c0c */ /* 0x000fe2000bf06070 */
[----:B------:R-:W-:Y:S02]  /*17fa0*/  IMAD.IADD R13, R3, 0x1, R5 ;  /* 0x00000001030d7824 */ /* 0x000fe400078e0205 */
[----:B------:R-:W-:-:S03]  /*17fb0*/  IMAD.MOV.U32 R2, RZ, RZ, -0x1 ;  /* 0xffffffffff027424 */ /* 0x000fc600078e00ff */
[----:B------:R0:W-:Y:S01]  /*17fc0*/  STL [R1+0x278], R13 ;  /* 0x0002780d01007387 */ /* 0x0001e20000100800 */
[----:B------:R-:W-:-:S03]  /*17fd0*/  ISETP.GE.U32.AND.EX P0, PT, R13, UR7, PT, P0 ;  /* 0x000000070d007c0c */ /* 0x000fc6000bf06100 */
[----:B------:R0:W-:Y:S04]  /*17fe0*/  STL [R1+0x27c], R11 ;  /* 0x00027c0b01007387 */ /* 0x0001e80000100800 */
[----:B------:R0:W-:Y:S06]  /*17ff0*/  STL [R1+0x284], R2 ;  /* 0x0002840201007387 */ /* 0x0001ec0000100800 */
[----:B------:R-:W-:Y:S05]  /*18000*/  @P0 BRA `(.L_x_422) ;  /* 0x0000000400740947 */ /* 0x000fea0003800000 */
[----:B------:R-:W2:Y:S01]  /*18010*/  S2R R8, SR_CTAID.X ;  /* 0x0000000000087919 */ /* 0x000ea20000002500 */
[----:B------:R-:W-:Y:S01]  /*18020*/  ULDC.64 UR18, c[0x0][0x628] ;  /* 0x00018a0000127ab9 */ /* 0x000fe20000000a00 */
[----:B------:R-:W3:Y:S01]  /*18030*/  LDC R9, c[0x0][0x144] ;  /* 0x00005100ff097b82 */ /* 0x000ee20000000800 */
[----:B------:R-:W-:Y:S01]  /*18040*/  ULDC UR6, c[0x0][0x150] ;  /* 0x0000540000067ab9 */ /* 0x000fe20000000800 */
[----:B------:R-:W4:Y:S01]  /*18050*/  S2R R12, SR_CTAID.Y ;  /* 0x00000000000c7919 */ /* 0x000f220000002600 */
[----:B------:R-:W-:Y:S01]  /*18060*/  ISETP.NE.U32.AND P0, PT, RZ, UR18, PT ;  /* 0x00000012ff007c0c */ /* 0x000fe2000bf05070 */
[----:B------:R-:W-:Y:S01]  /*18070*/  ULDC UR23, c[0x0][0x630] ;  /* 0x00018c0000177ab9 */ /* 0x000fe20000000800 */
[----:B------:R-:W-:Y:S02]  /*18080*/  R2UR UR16, R11 ;  /* 0x000000000b1072ca */ /* 0x000fe400000e0000 */
[----:B------:R-:W-:Y:S01]  /*18090*/  ISETP.NE.AND.EX P0, PT, RZ, UR19, PT, P0 ;  /* 0x00000013ff007c0c */ /* 0x000fe2000bf05300 */
[----:B------:R-:W0:Y:S01]  /*180a0*/  LDC.64 R6, c[0x0][0x620] ;  /* 0x00018800ff067b82 */ /* 0x000e220000000a00 */
[----:B------:R-:W-:-:S02]  /*180b0*/  R2UR UR17, R13 ;  /* 0x000000000d1172ca */ /* 0x000fc400000e0000 */
[----:B--2---:R-:W-:-:S05]  /*180c0*/  I2FP.F32.U32 R0, R8 ;  /* 0x0000000800007245 */ /* 0x004fca0000201000 */
[----:B------:R-:W-:-:S06]  /*180d0*/  FMUL R0, R0, UR6 ;  /* 0x0000000600007c20 */ /* 0x000fcc0008400000 */
[----:B------:R-:W2:Y:S01]  /*180e0*/  F2I.U32.TRUNC.NTZ R0, R0 ;  /* 0x0000000000007305 */ /* 0x000ea2000020f000 */
[----:B----4-:R-:W-:Y:S05]  /*180f0*/  @!P0 BRA `(.L_x_423) ;  /* 0x0000000000308947 */ /* 0x010fea0003800000 */
        /* <DEDUP_REMOVED lines=12> */
.L_x_423:
[----:B------:R-:W-:Y:S01]  /*181c0*/  USHF.R.U64 UR9, UR16, UR23, UR17 ;  /* 0x0000001710097299 */ /* 0x000fe20008001211 */
[----:B------:R-:W4:Y:S01]  /*181d0*/  LDC.64 R22, c[0x0][0x640] ;  /* 0x00019000ff167b82 */ /* 0x000f220000000a00 */
[----:B------:R-:W-:Y:S01]  /*181e0*/  USHF.R.U32.HI UR6, URZ, UR23, UR17 ;  /* 0x000000173f067299 */ /* 0x000fe20008011611 */
[----:B--2---:R-:W-:Y:S02]  /*181f0*/  IMAD.MOV R10, RZ, RZ, -R0 ;  /* 0x000000ffff0a7224 */ /* 0x004fe400078e0a00 */
[----:B0-----:R-:W-:Y:S01]  /*18200*/  IMAD.MOV.U32 R2, RZ, RZ, R11 ;  /* 0x000000ffff027224 */ /* 0x001fe200078e000b */
[----:B------:R-:W-:Y:S01]  /*18210*/  IADD3 R5, P0, RZ, -UR9, RZ ;  /* 0x80000009ff057c10 */ /* 0x000fe2000ff1e0ff */
[----:B---3--:R-:W-:Y:S02]  /*18220*/  IMAD R18, R9, R10, R8 ;  /* 0x0000000a09127224 */ /* 0x008fe400078e0208 */
[----:B------:R-:W0:Y:S02]  /*18230*/  LDC R4, c[0x0][0x618] ;  /* 0x00018600ff047b82 */ /* 0x000e240000000800 */
[----:B------:R-:W-:Y:S01]  /*18240*/  IMAD.X R3, RZ, RZ, ~UR6, P0 ;  /* 0x80000006ff037e24 */ /* 0x000fe200080e06ff */
[----:B------:R-:W-:-:S03]  /*18250*/  ULDC UR6, c[0x0][0x154] ;  /* 0x0000550000067ab9 */ /* 0x000fc60000000800 */
[-C--:B------:R-:W-:Y:S02]  /*18260*/  IMAD R0, R3, R6.reuse, RZ ;  /* 0x0000000603007224 */ /* 0x080fe400078e02ff */
[----:B------:R-:W2:Y:S01]  /*18270*/  LDC R14, c[0x0][0x608] ;  /* 0x00018200ff0e7b82 */ /* 0x000ea20000000800 */
[----:B------:R-:W-:Y:S02]  /*18280*/  IMAD.MOV.U32 R3, RZ, RZ, R13 ;  /* 0x000000ffff037224 */ /* 0x000fe400078e000d */
[----:B------:R-:W-:-:S05]  /*18290*/  IMAD.WIDE.U32 R2, R5, R6, R2 ;  /* 0x0000000605027225 */ /* 0x000fca00078e0002 */
[----:B------:R-:W3:Y:S01]  /*182a0*/  LDC R20, c[0x0][0x658] ;  /* 0x00019600ff147b82 */ /* 0x000ee20000000800 */
[----:B------:R-:W-:Y:S01]  /*182b0*/  IMAD R5, R5, R7, R0 ;  /* 0x0000000705057224 */ /* 0x000fe200078e0200 */
[----:B------:R-:W-:Y:S01]  /*182c0*/  I2FP.F32.U32 R0, R12 ;  /* 0x0000000c00007245 */ /* 0x000fe20000201000 */
[----:B------:R-:W-:Y:S01]  /*182d0*/  IMAD.MOV.U32 R7, RZ, RZ, 0x1 ;  /* 0x00000001ff077424 */ /* 0x000fe200078e00ff */
[----:B----4-:R-:W-:Y:S01]  /*182e0*/  ISETP.NE.U32.AND P0, PT, R22, RZ, PT ;  /* 0x000000ff1600720c */ /* 0x010fe20003f05070 */
[----:B------:R-:W-:Y:S02]  /*182f0*/  IMAD.IADD R3, R3, 0x1, R5 ;  /* 0x0000000103037824 */ /* 0x000fe400078e0205 */
[----:B------:R-:W-:Y:S01]  /*18300*/  FMUL R0, R0, UR6 ;  /* 0x0000000600007c20 */ /* 0x000fe20008400000 */
[----:B------:R-:W4:Y:S01]  /*18310*/  LDC R15, c[0x0][0x148] ;  /* 0x00005200ff0f7b82 */ /* 0x000f220000000800 */
[----:B------:R-:W-:Y:S01]  /*18320*/  ISETP.NE.AND.EX P0, PT, R23, RZ, PT, P0 ;  /* 0x000000ff1700720c */ /* 0x000fe20003f05300 */
[----:B------:R-:W-:Y:S01]  /*18330*/  IMAD.MOV.U32 R5, RZ, RZ, -0x1 ;  /* 0xffffffffff057424 */ /* 0x000fe200078e00ff */
[-CC-:B0-----:R-:W-:Y:S01]  /*18340*/  SHF.R.U64 R10, R2, R4.reuse, R3.reuse ;  /* 0x00000004020a7219 */ /* 0x181fe20000001203 */
[----:B------:R0:W0:Y:S01]  /*18350*/  F2I.U32.TRUNC.NTZ R13, R0 ;  /* 0x00000000000d7305 */ /* 0x000022000020f000 */
[----:B------:R-:W-:-:S03]  /*18360*/  SHF.R.U32.HI R3, RZ, R4, R3 ;  /* 0x00000004ff037219 */ /* 0x000fc60000011603 */
[----:B------:R-:W0:Y:S01]  /*18370*/  LDC R16, c[0x0][0x600] ;  /* 0x00018000ff107b82 */ /* 0x000e220000000800 */
[-CC-:B--2---:R-:W-:Y:S02]  /*18380*/  SHF.R.U64 R8, R10, R14.reuse, R3.reuse ;  /* 0x0000000e0a087219 */ /* 0x184fe40000001203 */
[----:B------:R-:W-:-:S05]  /*18390*/  SHF.R.U32.HI R3, RZ, R14, R3 ;  /* 0x0000000eff037219 */ /* 0x000fca0000011603 */
[----:B------:R-:W2:Y:S01]  /*183a0*/  LDC R17, c[0x0][0x648] ;  /* 0x00019200ff117b82 */ /* 0x000ea20000000800 */
[-CC-:B---3--:R-:W-:Y:S02]  /*183b0*/  SHF.R.U64 R11, R8, R20.reuse, R3.reuse ;  /* 0x00000014080b7219 */ /* 0x188fe40000001203 */
[-C--:B------:R-:W-:Y:S02]  /*183c0*/  SHF.L.U32 R5, R5, R20.reuse, RZ ;  /* 0x0000001405057219 */ /* 0x080fe400000006ff */
[-C--:B------:R-:W-:Y:S01]  /*183d0*/  SHF.R.U32.HI R3, RZ, R20.reuse, R3 ;  /* 0x00000014ff037219 */ /* 0x080fe20000011603 */
[----:B------:R-:W-:Y:S01]  /*183e0*/  IMAD.MOV.U32 R2, RZ, RZ, R11 ;  /* 0x000000ffff027224 */ /* 0x000fe200078e000b */
[----:B------:R-:W-:Y:S01]  /*183f0*/  SHF.L.U32 R20, R7, R20, RZ ;  /* 0x0000001407147219 */ /* 0x000fe200000006ff */
[----:B------:R-:W3:Y:S01]  /*18400*/  LDC R19, c[0x0][0x638] ;  /* 0x00018e00ff137b82 */ /* 0x000ee20000000800 */
[----:B------:R-:W-:-:S07]  /*18410*/  LOP3.LUT R43, RZ, R5, RZ, 0x33, !PT ;  /* 0x00000005ff2b7212 */ /* 0x000fce00078e33ff */
[----:B------:R-:W0:Y:S01]  /*18420*/  LDC R21, c[0x0][0x610] ;  /* 0x00018400ff157b82 */ /* 0x000e220000000800 */
[----:B------:R-:W-:Y:S05]  /*18430*/  @!P0 BRA `(.L_x_424) ;  /* 0x0000000000288947 */ /* 0x000fea0003800000 */
[----:B0-----:R-:W0:Y:S02]  /*18440*/  LDC R0, c[0x0][0x64c] ;  /* 0x00019300ff007b82 */ /* 0x001e240000000800 */
[----:B0-----:R-:W-:-:S05]  /*18450*/  IADD3 R7, P0, R11, R0, RZ ;  /* 0x000000000b077210 */ /* 0x001fca0007f1e0ff */
        /* <DEDUP_REMOVED lines=8> */
.L_x_424:
[----:B0-2---:R-:W-:Y:S01]  /*184e0*/  SHF.R.U64 R0, R2, R17, R3 ;  /* 0x0000001102007219 */ /* 0x005fe20000001203 */
[----:B------:R-:W-:Y:S01]  /*184f0*/  VIADD R3, R16, 0xffffffff ;  /* 0xffffffff10037836 */ /* 0x000fe20000000000 */
[----:B------:R-:W-:Y:S01]  /*18500*/  LOP3.LUT R43, R8, R43, RZ, 0xc0, !PT ;  /* 0x0000002b082b7212 */ /* 0x000fe200078ec0ff */
[----:B------:R-:W-:Y:S02]  /*18510*/  IMAD.MOV R13, RZ, RZ, -R13 ;  /* 0x000000ffff0d7224 */ /* 0x000fe400078e0a0d */
[----:B------:R-:W-:Y:S01]  /*18520*/  IMAD.MOV R2, RZ, RZ, -R0 ;  /* 0x000000ffff027224 */ /* 0x000fe200078e0a00 */
[----:B------:R-:W-:Y:S01]  /*18530*/  LOP3.LUT R3, R10, R3, RZ, 0xc0, !PT ;  /* 0x000000030a037212 */ /* 0x000fe200078ec0ff */
[----:B------:R-:W-:Y:S02]  /*18540*/  IMAD R43, R20, R0, R43 ;  /* 0x00000000142b7224 */ /* 0x000fe400078e022b */
[----:B----4-:R-:W-:Y:S02]  /*18550*/  @P3 IMAD R18, R15, R13, R12 ;  /* 0x0000000d0f123224 */ /* 0x010fe400078e020c */
[----:B---3--:R-:W-:-:S02]  /*18560*/  IMAD R0, R2, R19, R11 ;  /* 0x0000001302007224 */ /* 0x008fc400078e020b */
[----:B------:R-:W-:Y:S02]  /*18570*/  IMAD R43, R43, R21, R18 ;  /* 0x000000152b2b7224 */ /* 0x000fe400078e0212 */
[----:B------:R-:W-:Y:S02]  /*18580*/  IMAD R2, R0, R16, R3 ;  /* 0x0000001000027224 */ /* 0x000fe400078e0203 */
[----:B------:R-:W-:-:S03]  /*18590*/  IMAD.MOV.U32 R4, RZ, RZ, 0x1 ;  /* 0x00000001ff047424 */ /* 0x000fc600078e00ff */
[----:B------:R-:W-:Y:S02]  /*185a0*/  SEL R3, R2, R43, !P3 ;  /* 0x0000002b02037207 */ /* 0x000fe40005800000 */
[----:B------:R-:W-:Y:S02]  /*185b0*/  PRMT R0, R4, 0x7610, R0 ;  /* 0x0000761004007816 */ /* 0x000fe40000000000 */
[----:B------:R-:W-:Y:S01]  /*185c0*/  SEL R43, R43, R2, !P3 ;  /* 0x000000022b2b7207 */ /* 0x000fe20005800000 */
[----:B------:R2:W-:Y:S06]  /*185d0*/  STL [R1+0x284], R3 ;  /* 0x0002840301007387 */ /* 0x0005ec0000100800 */
.L_x_422:
[----:B------:R-:W-:Y:S01]  /*185e0*/  UIADD3 UR5, UR10, UR5, URZ ;  /* 0x000000050a057290 */ /* 0x000fe2000fffe03f */
[----:B------:R3:W-:Y:S01]  /*185f0*/  STL [R1+0x280], R43 ;  /* 0x0002802b01007387 */ /* 0x0007e20000100800 */
[----:B------:R-:W-:Y:S02]  /*18600*/  LOP3.LUT P0, RZ, R0, 0xff, RZ, 0xc0, !PT ;  /* 0x000000ff00ff7812 */ /* 0x000fe4000780c0ff */
[----:B------:R-:W-:Y:S02]  /*18610*/  USHF.R.U32.HI UR6, URZ, 0x2, UR5 ;  /* 0x000000023f067899 */ /* 0x000fe40008011605 */
[----:B------:R-:W-:Y:S02]  /*18620*/  UISETP.GT.U32.AND UP0, UPT, UR5, 0x3, UPT ;  /* 0x000000030500788c */ /* 0x000fe4000bf04070 */
[----:B------:R-:W-:Y:S02]  /*18630*/  ULOP3.LUT UR6, UR6, 0x1, URZ, 0xc0, !UPT ;  /* 0x0000000106067892 */ /* 0x000fe4000f8ec03f */
[----:B------:R-:W-:-:S02]  /*18640*/  UISETP.LT.U32.AND UP0, UPT, UR10, 0x4, UP0 ;  /* 0x000000040a00788c */ /* 0x000fc40008701070 */
[----:B------:R-:W-:Y:S02]  /*18650*/  UISETP.NE.U32.AND UP1, UPT, UR6, 0x1, UPT ;  /* 0x000000010600788c */ /* 0x000fe4000bf25070 */
[----:B------:R-:W-:Y:S02]  /*18660*/  USEL UR7, URZ, 0x1, !UP0 ;  /* 0x000000013f077887 */ /* 0x000fe4000c000000 */
[----:B------:R-:W-:Y:S02]  /*18670*/  UISETP.GT.U32.AND UP1, UPT, UR10, 0x3, !UP1 ;  /* 0x000000030a00788c */ /* 0x000fe4000cf24070 */
[----:B------:R-:W-:Y:S02]  /*18680*/  ULOP3.LUT UR5, UR5, 0x3, URZ, 0xc0, !UPT ;  /* 0x0000000305057892 */ /* 0x000fe4000f8ec03f */
[----:B------:R-:W-:-:S04]  /*18690*/  USEL UR6, URZ, 0x1, !UP1 ;  /* 0x000000013f067887 */ /* 0x000fc8000c800000 */
[----:B------:R-:W-:Y:S01]  /*186a0*/  ULOP3.LUT UR4, UR6, UR4, UR7, 0x96, !UPT ;  /* 0x0000000406047292 */ /* 0x000fe2000f8e9607 */
[----:B---3--:R-:W-:Y:S11]  /*186b0*/  @P0 BRA `(.L_x_425) ;  /* 0xfffffe8c00100947 */ /* 0x008ff6000383ffff */
[----:B------:R-:W-:Y:S05]  /*186c0*/  EXIT ;  /* 0x000000000000794d */ /* 0x000fea0003800000 */
.L_x_7:
[----:B0-----:R-:W2:Y:S01]  /*186d0*/  LDL R16, [R1+0x27c] ;  /* 0x00027c0001107983 */ /* 0x001ea20000100800 */
[----:B------:R-:W-:-:S03]  /*186e0*/  ULDC.64 UR4, c[0x0][0x650] ;  /* 0x0001940000047ab9 */ /* 0x000fc60000000a00 */
[----:B------:R-:W3:Y:S01]  /*186f0*/  LDL R20, [R1+0x278] ;  /* 0x0002780001147983 */ /* 0x000ee20000100800 */
[----:B------:R-:W-:Y:S01]  /*18700*/  PRMT R0, RZ, 0x7610, R0 ;  /* 0x00007610ff007816 */ /* 0x000fe20000000000 */
[----:B------:R-:W-:Y:S02]  /*18710*/  IMAD.MOV.U32 R4, RZ, RZ, -0x1 ;  /* 0xffffffffff047424 */ /* 0x000fe400078e00ff */
[----:B------:R-:W-:Y:S02]  /*18720*/  IMAD.MOV.U32 R5, RZ, RZ, -0x1 ;  /* 0xffffffffff057424 */ /* 0x000fe400078e00ff */
[----:B------:R-:W-:Y:S01]  /*18730*/  IMAD.MOV.U32 R6, RZ, RZ, -0x1 ;  /* 0xffffffffff067424 */ /* 0x000fe200078e00ff */
[----:B--2---:R-:W-:-:S04]  /*18740*/  ISETP.GE.U32.AND P0, PT, R16, UR4, PT ;  /* 0x0000000410007c0c */ /* 0x004fc8000bf06070 */
[----:B---3--:R-:W-:-:S13]  /*18750*/  ISETP.GE.U32.AND.EX P0, PT, R20, UR5, PT, P0 ;  /* 0x0000000514007c0c */ /* 0x008fda000bf06100 */
[----:B------:R-:W-:Y:S05]  /*18760*/  @P0 BRA `(.L_x_426) ;  /* 0x0000000400300947 */ /* 0x000fea0003800000 */
[----:B------:R-:W0:Y:S01]  /*18770*/  LDC.64 R14, c[0x0][0x628] ;  /* 0x00018a00ff0e7b82 */ /* 0x000e220000000a00 */
[----:B------:R-:W-:Y:S02]  /*18780*/  IMAD.MOV.U32 R8, RZ, RZ, R16 ;  /* 0x000000ffff087224 */ /* 0x000fe400078e0010 */
[----:B------:R-:W-:-:S05]  /*18790*/  IMAD.MOV.U32 R9, RZ, RZ, R20 ;  /* 0x000000ffff097224 */ /* 0x000fca00078e0014 */
[----:B------:R-:W1:Y:S08]  /*187a0*/  LDC R10, c[0x0][0x630] ;  /* 0x00018c00ff0a7b82 */ /* 0x000e700000000800 */
[----:B------:R-:W2:Y:S01]  /*187b0*/  LDC.64 R18, c[0x0][0x620] ;  /* 0x00018800ff127b82 */ /* 0x000ea20000000a00 */
[----:B0-----:R-:W-:-:S04]  /*187c0*/  ISETP.NE.U32.AND P0, PT, R14, RZ, PT ;  /* 0x000000ff0e00720c */ /* 0x001fc80003f05070 */
[----:B------:R-:W-:-:S13]  /*187d0*/  ISETP.NE.AND.EX P0, PT, R15, RZ, PT, P0 ;  /* 0x000000ff0f00720c */ /* 0x000fda0003f05300 */
[----:B-12---:R-:W-:Y:S05]  /*187e0*/  @!P0 BRA `(.L_x_427) ;  /* 0x0000000000288947 */ /* 0x006fea0003800000 */
[----:B------:R-:W0:Y:S02]  /*187f0*/  LDC R0, c[0x0][0x634] ;  /* 0x00018d00ff007b82 */ /* 0x000e240000000800 */
        /* <DEDUP_REMOVED lines=9> */
.L_x_427:
[----:B------:R-:W0:Y:S01]  /*18890*/  LDC.64 R22, c[0x0][0x640] ;  /* 0x00019000ff167b82 */ /* 0x000e220000000a00 */
[-CC-:B------:R-:W-:Y:S01]  /*188a0*/  SHF.R.U64 R14, R8, R10.reuse, R9.reuse ;  /* 0x0000000a080e7219 */ /* 0x180fe20000001209 */
[----:B------:R-:W-:Y:S01]  /*188b0*/  IMAD.MOV.U32 R4, RZ, RZ, R16 ;  /* 0x000000ffff047224 */ /* 0x000fe200078e0010 */
[----:B------:R-:W-:Y:S02]  /*188c0*/  SHF.R.U32.HI R0, RZ, R10, R9 ;  /* 0x0000000aff007219 */ /* 0x000fe40000011609 */
[----:B------:R-:W-:-:S03]  /*188d0*/  IADD3 R7, P0, RZ, -R14, RZ ;  /* 0x8000000eff077210 */ /* 0x000fc60007f1e0ff */
[----:B------:R-:W1:Y:S02]  /*188e0*/  LDC R6, c[0x0][0x618] ;  /* 0x00018600ff067b82 */ /* 0x000e640000000800 */
[----:B------:R-:W-:-:S04]  /*188f0*/  IMAD.X R5, RZ, RZ, ~R0, P0 ;  /* 0x000000ffff057224 */ /* 0x000fc800000e0e00 */
[-C--:B------:R-:W-:Y:S02]  /*18900*/  IMAD R0, R5, R18.reuse, RZ ;  /* 0x0000001205007224 */ /* 0x080fe400078e02ff */
[----:B------:R-:W2:Y:S01]  /*18910*/  LDC R8, c[0x0][0x608] ;  /* 0x00018200ff087b82 */ /* 0x000ea20000000800 */
[----:B------:R-:W-:Y:S02]  /*18920*/  IMAD.MOV.U32 R5, RZ, RZ, R20 ;  /* 0x000000ffff057224 */ /* 0x000fe400078e0014 */
[----:B------:R-:W-:-:S05]  /*18930*/  IMAD.WIDE.U32 R4, R7, R18, R4 ;  /* 0x0000001207047225 */ /* 0x000fca00078e0004 */
[----:B------:R-:W3:Y:S01]  /*18940*/  LDC R21, c[0x0][0x658] ;  /* 0x00019600ff157b82 */ /* 0x000ee20000000800 */
[----:B------:R-:W-:Y:S01]  /*18950*/  IMAD R7, R7, R19, R0 ;  /* 0x0000001307077224 */ /* 0x000fe200078e0200 */
[----:B0-----:R-:W-:-:S03]  /*18960*/  ISETP.NE.U32.AND P0, PT, R22, RZ, PT ;  /* 0x000000ff1600720c */ /* 0x001fc60003f05070 */
[----:B------:R-:W-:Y:S01]  /*18970*/  IMAD.IADD R5, R5, 0x1, R7 ;  /* 0x0000000105057824 */ /* 0x000fe200078e0207 */
[----:B------:R-:W-:Y:S02]  /*18980*/  ISETP.NE.AND.EX P0, PT, R23, RZ, PT, P0 ;  /* 0x000000ff1700720c */ /* 0x000fe40003f05300 */
[----:B------:R-:W0:Y:S02]  /*18990*/  LDC R18, c[0x0][0x600] ;  /* 0x00018000ff127b82 */ /* 0x000e240000000800 */
[-CC-:B-1----:R-:W-:Y:S01]  /*189a0*/  SHF.R.U64 R10, R4, R6.reuse, R5.reuse ;  /* 0x00000006040a7219 */ /* 0x182fe20000001205 */
[----:B------:R-:W-:Y:S01]  /*189b0*/  IMAD.MOV.U32 R4, RZ, RZ, -0x1 ;  /* 0xffffffffff047424 */ /* 0x000fe200078e00ff */
[----:B------:R-:W-:-:S04]  /*189c0*/  SHF.R.U32.HI R5, RZ, R6, R5 ;  /* 0x00000006ff057219 */ /* 0x000fc80000011605 */
[----:B------:R-:W1:Y:S01]  /*189d0*/  LDC R19, c[0x0][0x648] ;  /* 0x00019200ff137b82 */ /* 0x000e620000000800 */
[-CC-:B--2---:R-:W-:Y:S02]  /*189e0*/  SHF.R.U64 R17, R10, R8.reuse, R5.reuse ;  /* 0x000000080a117219 */ /* 0x184fe40000001205 */
[----:B------:R-:W-:-:S05]  /*189f0*/  SHF.R.U32.HI R0, RZ, R8, R5 ;  /* 0x00000008ff007219 */ /* 0x000fca0000011605 */
[----:B------:R-:W2:Y:S01]  /*18a00*/  LDC R20, c[0x0][0x638] ;  /* 0x00018e00ff147b82 */ /* 0x000ea20000000800 */
[-C--:B---3--:R-:W-:Y:S02]  /*18a10*/  SHF.L.U32 R4, R4, R21.reuse, RZ ;  /* 0x0000001504047219 */ /* 0x088fe400000006ff */
[-CC-:B------:R-:W-:Y:S02]  /*18a20*/  SHF.R.U64 R16, R17, R21.reuse, R0.reuse ;  /* 0x0000001511107219 */ /* 0x180fe40000001200 */
[----:B------:R-:W-:Y:S01]  /*18a30*/  SHF.R.U32.HI R5, RZ, R21, R0 ;  /* 0x00000015ff057219 */ /* 0x000fe20000011600 */
[----:B------:R-:W-:Y:S01]  /*18a40*/  IMAD.MOV.U32 R0, RZ, RZ, 0x1 ;  /* 0x00000001ff007424 */ /* 0x000fe200078e00ff */
[----:B------:R-:W-:Y:S01]  /*18a50*/  LOP3.LUT R24, RZ, R4, RZ, 0x33, !PT ;  /* 0x00000004ff187212 */ /* 0x000fe200078e33ff */
[----:B------:R-:W3:Y:S01]  /*18a60*/  LDC R25, c[0x0][0x610] ;  /* 0x00018400ff197b82 */ /* 0x000ee20000000800 */
[----:B------:R-:W-:Y:S01]  /*18a70*/  IMAD.MOV.U32 R4, RZ, RZ, R16 ;  /* 0x000000ffff047224 */ /* 0x000fe200078e0010 */
[----:B------:R-:W-:Y:S06]  /*18a80*/  @!P0 BRA `(.L_x_428) ;  /* 0x0000000000288947 */ /* 0x000fec0003800000 */
        /* <DEDUP_REMOVED lines=10> */
.L_x_428:
[----:B-1----:R-:W-:Y:S01]  /*18b30*/  SHF.R.U64 R3, R4, R19, R5 ;  /* 0x0000001304037219 */ /* 0x002fe20000001205 */
[----:B0-----:R-:W-:Y:S01]  /*18b40*/  VIADD R7, R18, 0xffffffff ;  /* 0xffffffff12077836 */ /* 0x001fe20000000000 */
[----:B------:R-:W-:Y:S01]  /*18b50*/  SHF.L.U32 R4, R0, R21, RZ ;  /* 0x0000001500047219 */ /* 0x000fe200000006ff */
[----:B------:R-:W-:Y:S01]  /*18b60*/  @P3 IMAD R11, R13, R12, R2 ;  /* 0x0000000c0d0b3224 */ /* 0x000fe200078e0202 */
[----:B------:R-:W-:Y:S01]  /*18b70*/  LOP3.LUT R0, R17, R24, RZ, 0xc0, !PT ;  /* 0x0000001811007212 */ /* 0x000fe200078ec0ff */
[----:B------:R-:W-:Y:S02]  /*18b80*/  IMAD.MOV R5, RZ, RZ, -R3 ;  /* 0x000000ffff057224 */ /* 0x000fe400078e0a03 */
[----:B------:R-:W-:Y:S02]  /*18b90*/  IMAD.MOV.U32 R2, RZ, RZ, 0x1 ;  /* 0x00000001ff027424 */ /* 0x000fe400078e00ff */
[----:B------:R-:W-:Y:S01]  /*18ba0*/  IMAD R4, R4, R3, R0 ;  /* 0x0000000304047224 */ /* 0x000fe200078e0200 */
[----:B------:R-:W-:Y:S01]  /*18bb0*/  LOP3.LUT R3, R10, R7, RZ, 0xc0, !PT ;  /* 0x000000070a037212 */ /* 0x000fe200078ec0ff */
[----:B--2---:R-:W-:-:S02]  /*18bc0*/  IMAD R0, R5, R20, R16 ;  /* 0x0000001405007224 */ /* 0x004fc400078e0210 */
[----:B---3--:R-:W-:Y:S02]  /*18bd0*/  IMAD R4, R4, R25, R11 ;  /* 0x0000001904047224 */ /* 0x008fe400078e020b */
[----:B------:R-:W-:Y:S01]  /*18be0*/  IMAD R3, R0, R18, R3 ;  /* 0x0000001200037224 */ /* 0x000fe200078e0203 */
[----:B------:R-:W-:Y:S01]  /*18bf0*/  PRMT R0, R2, 0x7610, R0 ;  /* 0x0000761002007816 */ /* 0x000fe20000000000 */
[----:B------:R-:W-:-:S03]  /*18c00*/  IMAD.MOV.U32 R6, RZ, RZ, R14 ;  /* 0x000000ffff067224 */ /* 0x000fc600078e000e */
[----:B------:R-:W-:Y:S02]  /*18c10*/  SEL R5, R3, R4, !P3 ;  /* 0x0000000403057207 */ /* 0x000fe40005800000 */
[----:B------:R-:W-:-:S07]  /*18c20*/  SEL R4, R4, R3, !P3 ;  /* 0x0000000304047207 */ /* 0x000fce0005800000 */
.L_x_426:
[----:B------:R-:W-:-:S08]  /*18c30*/  NOP ;  /* 0x0000000000007918 */ /* 0x000fd00000000000 */
[----:B------:R-:W0:-:S00]  /*18c40*/  USETMAXREG.DEALLOC.CTAPOOL 0x28 ;  /* 0x00000028000079c8 */ /* 0x000e0000080e0500 */
[----:B------:R-:W-:-:S13]  /*18c50*/  ISETP.NE.AND P0, PT, RZ, UR8, PT ;  /* 0x00000008ff007c0c */ /* 0x000fda000bf05270 */
[----:B------:R-:W-:Y:S05]  /*18c60*/  @P0 EXIT ;  /* 0x000000000000094d */ /* 0x000fea0003800000 */
[----:B0-----:R-:W-:Y:S01]  /*18c70*/  LOP3.LUT P0, RZ, R0, 0xff, RZ, 0xc0, !PT ;  /* 0x000000ff00ff7812 */ /* 0x001fe2000780c0ff */
[----:B------:R-:W-:Y:S02]  /*18c80*/  IMAD.MOV.U32 R13, RZ, RZ, 0x1 ;  /* 0x00000001ff0d7424 */ /* 0x000fe400078e00ff */
[----:B------:R-:W-:-:S10]  /*18c90*/  IMAD.MOV.U32 R12, RZ, RZ, RZ ;  /* 0x000000ffff0c7224 */ /* 0x000fd400078e00ff */
[----:B------:R-:W-:Y:S05]  /*18ca0*/  @!P0 BRA `(.L_x_429) ;  /* 0x0000000c00548947 */ /* 0x000fea0003800000 */
[----:B------:R-:W0:Y:S01]  /*18cb0*/  LDC R0, c[0x0][0x28c] ;  /* 0x0000a300ff007b82 */ /* 0x000e220000000800 */
[----:B------:R-:W1:Y:S01]  /*18cc0*/  S2R R10, SR_CgaCtaId ;  /* 0x00000000000a7919 */ /* 0x000e620000008800 */
[----:B------:R-:W-:Y:S01]  /*18cd0*/  ULDC UR5, c[0x0][0x658] ;  /* 0x0001960000057ab9 */ /* 0x000fe20000000800 */
[----:B------:R-:W-:Y:S01]  /*18ce0*/  UMOV UR7, 0xffffffff ;  /* 0xffffffff00077882 */ /* 0x000fe20000000000 */
[----:B------:R-:W-:Y:S01]  /*18cf0*/  ULDC UR6, c[0x0][0xc] ;  /* 0x0000030000067ab9 */ /* 0x000fe20000000800 */
[----:B------:R-:W-:Y:S01]  /*18d00*/  USHF.L.U32 UR9, UR7, UR5, URZ ;  /* 0x0000000507097299 */ /* 0x000fe2000800063f */
[----:B------:R-:W-:Y:S01]  /*18d10*/  BSSY B0, `(.L_x_429) ;  /* 0x00000ce000007945 */ /* 0x000fe20003800000 */
[----:B------:R-:W-:Y:S01]  /*18d20*/  UMOV UR8, 0x1 ;  /* 0x0000000100087882 */ /* 0x000fe20000000000 */
[----:B------:R-:W-:Y:S01]  /*18d30*/  ULDC UR7, c[0x0][0x10] ;  /* 0x0000040000077ab9 */ /* 0x000fe20000000800 */
[----:B------:R-:W-:Y:S01]  /*18d40*/  USHF.L.U32 UR5, UR8, UR5, URZ ;  /* 0x0000000508057299 */ /* 0x000fe2000800063f */
[----:B------:R-:W-:Y:S01]  /*18d50*/  IMAD.MOV.U32 R9, RZ, RZ, 0x1 ;  /* 0x00000001ff097424 */ /* 0x000fe200078e00ff */
[----:B------:R-:W-:Y:S01]  /*18d60*/  UIMAD.WIDE.U32 UR6, UR6, UR7, URZ ;  /* 0x00000007060672a5 */ /* 0x000fe2000f8e003f */
[----:B------:R-:W-:Y:S01]  /*18d70*/  IMAD.MOV.U32 R13, RZ, RZ, 0x1 ;  /* 0x00000001ff0d7424 */ /* 0x000fe200078e00ff */
[----:B------:R-:W-:Y:S01]  /*18d80*/  ULDC UR8, c[0x0][0x14] ;  /* 0x0000050000087ab9 */ /* 0x000fe20000000800 */
[----:B------:R-:W-:Y:S01]  /*18d90*/  IMAD.MOV.U32 R12, RZ, RZ, RZ ;  /* 0x000000ffff0c7224 */ /* 0x000fe200078e00ff */
[----:B------:R-:W-:-:S02]  /*18da0*/  UIMAD.WIDE.U32 UR22, UR6, UR8, URZ ;  /* 0x00000008061672a5 */ /* 0x000fc4000f8e003f */
[----:B------:R-:W-:Y:S01]  /*18db0*/  UIMAD UR16, UR7, UR8, URZ ;  /* 0x00000008071072a4 */ /* 0x000fe2000f8e023f */
[----:B------:R-:W-:Y:S01]  /*18dc0*/  ULDC UR4, c[0x0][0x600] ;  /* 0x0001800000047ab9 */ /* 0x000fe20000000800 */
[----:B------:R-:W-:Y:S02]  /*18dd0*/  ULOP3.LUT UR21, UR13, 0x2, URZ, 0xfc, !UPT ;  /* 0x000000020d157892 */ /* 0x000fe4000f8efc3f */
[----:B------:R-:W-:Y:S01]  /*18de0*/  UIADD3 UR4, UR4, -0x1, URZ ;  /* 0xffffffff04047890 */ /* 0x000fe2000fffe03f */
[----:B0-----:R-:W-:Y:S01]  /*18df0*/  VIADD R0, R0, 0x7f ;  /* 0x0000007f00007836 */ /* 0x001fe20000000000 */
[----:B------:R-:W-:Y:S02]  /*18e00*/  ULOP3.LUT UR19, URZ, UR9, URZ, 0x33, !UPT ;  /* 0x000000093f137292 */ /* 0x000fe4000f8e333f */
[----:B------:R-:W-:Y:S02]  /*18e10*/  UIADD3 UR16, UR23, UR16, URZ ;  /* 0x0000001017107290 */ /* 0x000fe4000fffe03f */
[----:B------:R-:W-:Y:S01]  /*18e20*/  SHF.R.S32.HI R3, RZ, 0x1f, R0 ;  /* 0x0000001fff037819 */ /* 0x000fe20000011400 */
[----:B------:R-:W-:-:S03]  /*18e30*/  ULDC.64 UR24, c[0x0][0x198] ;  /* 0x0000660000187ab9 */ /* 0x000fc60000000a00 */
[----:B------:R-:W-:Y:S02]  /*18e40*/  LEA.HI R3, R3, R0, RZ, 0x7 ;  /* 0x0000000003037211 */ /* 0x000fe400078f38ff */
[----:B-1----:R-:W-:Y:S02]  /*18e50*/  LOP3.LUT R10, R10, 0x1, RZ, 0xc0, !PT ;  /* 0x000000010a0a7812 */ /* 0x002fe400078ec0ff */
[----:B------:R-:W-:-:S05]  /*18e60*/  SHF.R.S32.HI R11, RZ, 0x7, R3 ;  /* 0x00000007ff0b7819 */ /* 0x000fca0000011403 */
[----:B------:R-:W-:-:S07]  /*18e70*/  VIADD R8, R11, 0x1 ;  /* 0x000000010b087836 */ /* 0x000fce0000000000 */
.L_x_440:
[----:B------:R-:W-:-:S03]  /*18e80*/  UMOV UR6, 0xffffffff ;  /* 0xffffffff00067882 */ /* 0x000fc60000000000 */
[----:B------:R-:W-:Y:S05]  /*18e90*/  BRA.DIV UR6, `(.L_x_430) ;  /* 0x0000000e06d47947 */ /* 0x000fea000b800000 */
[----:B------:R-:W-:-:S13]  /*18ea0*/  ELECT P0, URZ, PT ;  /* 0x00000000003f782f */ /* 0x000fda0003800000 */
.L_x_451:
[----:B------:R-:W0:Y:S01]  /*18eb0*/  LDC R0, c[0x0][0x28c] ;  /* 0x0000a300ff007b82 */ /* 0x000e220000000800 */
[----:B------:R-:W-:Y:S01]  /*18ec0*/  BSSY B1, `(.L_x_431) ;  /* 0x000003b000017945 */ /* 0x000fe20003800000 */
[----:B0-----:R-:W-:-:S13]  /*18ed0*/  ISETP.LT.OR P0, PT, R0, 0x1, !P0 ;  /* 0x000000010000780c */ /* 0x001fda0004701670 */
[----:B------:R-:W-:Y:S05]  /*18ee0*/  @P0 BRA `(.L_x_432) ;  /* 0x0000000000e00947 */ /* 0x000fea0003800000 */
[----:B------:R-:W-:Y:S02]  /*18ef0*/  IMAD R5, R5, 0x2, R10 ;  /* 0x0000000205057824 */ /* 0x000fe400078e020a */
[----:B------:R-:W-:Y:S02]  /*18f00*/  IMAD.SHL.U32 R14, R4, 0x100, RZ ;  /* 0x00000100040e7824 */ /* 0x000fe400078e00ff */
[----:B------:R-:W-:Y:S02]  /*18f10*/  IMAD.MOV.U32 R17, RZ, RZ, RZ ;  /* 0x000000ffff117224 */ /* 0x000fe400078e00ff */
[----:B------:R-:W-:Y:S02]  /*18f20*/  IMAD.MOV.U32 R0, RZ, RZ, R8 ;  /* 0x000000ffff007224 */ /* 0x000fe400078e0008 */
[----:B------:R-:W-:Y:S02]  /*18f30*/  IMAD.MOV.U32 R2, RZ, RZ, R13 ;  /* 0x000000ffff027224 */ /* 0x000fe400078e000d */
[----:B------:R-:W-:-:S02]  /*18f40*/  IMAD.MOV.U32 R3, RZ, RZ, R12 ;  /* 0x000000ffff037224 */ /* 0x000fc400078e000c */
[----:B------:R-:W-:-:S07]  /*18f50*/  IMAD R7, R5, 0x60, RZ ;  /* 0x0000006005077824 */ /* 0x000fce00078e02ff */
.L_x_435:
[----:B------:R-:W0:Y:S01]  /*18f60*/  S2R R5, SR_CgaCtaId ;  /* 0x0000000000057919 */ /* 0x000e220000008800 */
[----:B------:R-:W-:Y:S01]  /*18f70*/  MOV R4, 0x400 ;  /* 0x0000040000047802 */ /* 0x000fe20000000f00 */
[----:B------:R-:W1:Y:S03]  /*18f80*/  S2R R18, SR_TID.X ;  /* 0x0000000000127919 */ /* 0x000e660000002100 */
[----:B0-----:R-:W-:Y:S02]  /*18f90*/  LEA R16, R5, R4, 0x18 ;  /* 0x0000000405107211 */ /* 0x001fe400078ec0ff */
[----:B------:R-:W-:Y:S02]  /*18fa0*/  SHF.L.U32 R4, R2, 0x1f, RZ ;  /* 0x0000001f02047819 */ /* 0x000fe400000006ff */
[----:B-1----:R-:W-:Y:S01]  /*18fb0*/  LOP3.LUT P1, RZ, R18, 0x7f, RZ, 0xc0, !PT ;  /* 0x0000007f12ff7812 */ /* 0x002fe2000782c0ff */
[----:B------:R-:W-:-:S04]  /*18fc0*/  IMAD R15, R3, 0x8, R16 ;  /* 0x00000008030f7824 */ /* 0x000fc800078e0210 */
[----:B------:R-:W0:Y:S08]  /*18fd0*/  SYNCS.PHASECHK.TRANS64.TRYWAIT P0, [R15+URZ+0x20], R4 ;  /* 0x000020040f0075a7 */ /* 0x000e30000800017f */
[----:B------:R-:W1:Y:S01]  /*18fe0*/  @!P1 LDC R5, c[0x0][0x500] ;  /* 0x00014000ff059b82 */ /* 0x000e620000000800 */
[----:B0-----:R-:W-:Y:S05]  /*18ff0*/  @!P0 BRA `(.L_x_433) ;  /* 0x0000000c009c8947 */ /* 0x001fea0003800000 */
.L_x_452:
[----:B------:R-:W-:Y:S01]  /*19000*/  UPRMT UR6, UR21, 0x9910, URZ ;  /* 0x0000991015067896 */ /* 0x000fe2000800003f */
[----:B-1----:R1:W-:Y:S03]  /*19010*/  @!P1 SYNCS.ARRIVE.TRANS64 RZ, [R15+URZ], R5 ;  /* 0x000000050fff99a7 */ /* 0x0023e6000800003f */
[----:B------:R-:W-:-:S06]  /*19020*/  UISETP.NE.AND UP0, UPT, UR6, 0x2, UPT ;  /* 0x000000020600788c */ /* 0x000fcc000bf05270 */
[----:B------:R-:W-:-:S13]  /*19030*/  PLOP3.LUT P0, PT, PT, PT, UP0, 0x80, 0x0 ;  /* 0x000000000000781c */ /* 0x000fda0003f0f008 */
[----:B-1----:R-:W-:Y:S05]  /*19040*/  @P0 BRA `(.L_x_434) ;  /* 0x0000000000040947 */ /* 0x002fea0003800000 */
[----:B------:R-:W-:Y:S01]  /*19050*/  BPT.TRAP 0x1 ;  /* 0x000000040000795c */ /* 0x000fe20000300000 */
.L_x_434:
[----:B0-----:R-:W-:Y:S01]  /*19060*/  IMAD R4, R3, 0x2, R10 ;  /* 0x0000000203047824 */ /* 0x001fe200078e020a */
[----:B------:R-:W-:Y:S01]  /*19070*/  R2UR UR9, R15 ;  /* 0x000000000f0972ca */ /* 0x000fe200000e0000 */
[--C-:B------:R-:W-:Y:S01]  /*19080*/  IMAD R5, R3, 0x8000, R16.reuse ;  /* 0x0000800003057824 */ /* 0x100fe200078e0210 */
[----:B------:R-:W-:Y:S01]  /*19090*/  UIADD3 UR6, UP0, UR24, 0xf0, URZ ;  /* 0x000000f018067890 */ /* 0x000fe2000ff1e03f */
[----:B------:R-:W-:Y:S01]  /*190a0*/  IMAD R4, R4, 0x3000, R16 ;  /* 0x0000300004047824 */ /* 0x000fe200078e0210 */
[----:B------:R-:W-:Y:S01]  /*190b0*/  R2UR UR11, R14 ;  /* 0x000000000e0b72ca */ /* 0x000fe200000e0000 */
[----:B------:R-:W-:Y:S01]  /*190c0*/  VIADD R0, R0, 0xffffffff ;  /* 0xffffffff00007836 */ /* 0x000fe20000000000 */
[----:B------:R-:W-:Y:S01]  /*190d0*/  R2UR UR7, R5 ;  /* 0x00000000050772ca */ /* 0x000fe200000e0000 */
[----:B------:R-:W-:Y:S01]  /*190e0*/  UIADD3 UR26, UP1, UR24, 0x1f0, URZ ;  /* 0x000001f0181a7890 */ /* 0x000fe2000ff3e03f */
[----:B------:R-:W-:Y:S01]  /*190f0*/  R2UR UR8, R4 ;  /* 0x00000000040872ca */ /* 0x000fe200000e0000 */
[----:B------:R-:W-:Y:S01]  /*19100*/  VIADD R3, R3, 0x1 ;  /* 0x0000000103037836 */ /* 0x000fe20000000000 */
[----:B------:R-:W-:Y:S01]  /*19110*/  R2UR UR10, R17 ;  /* 0x00000000110a72ca */ /* 0x000fe200000e0000 */
[----:B------:R-:W-:Y:S01]  /*19120*/  UIADD3.X UR27, URZ, UR25, URZ, UP1, !UPT ;  /* 0x000000193f1b7290 */ /* 0x000fe20008ffe43f */
[----:B------:R-:W-:Y:S01]  /*19130*/  R2UR UR12, R6 ;  /* 0x00000000060c72ca */ /* 0x000fe200000e0000 */
[----:B------:R-:W-:Y:S01]  /*19140*/  UMOV UR14, 0x0 ;  /* 0x00000000000e7882 */ /* 0x000fe20000000000 */
[----:B------:R-:W-:Y:S01]  /*19150*/  R2UR UR20, R7 ;  /* 0x00000000071472ca */ /* 0x000fe200000e0000 */
[----:B------:R-:W-:Y:S01]  /*19160*/  UMOV UR15, 0x10000000 ;  /* 0x10000000000f7882 */ /* 0x000fe20000000000 */
[----:B------:R-:W-:Y:S01]  /*19170*/  ISETP.GT.AND P1, PT, R0, 0x1, PT ;  /* 0x000000010000780c */ /* 0x000fe20003f24270 */
[----:B------:R-:W-:Y:S01]  /*19180*/  UMOV UR28, 0x30000 ;  /* 0x00030000001c7882 */ /* 0x000fe20000000000 */
[----:B------:R-:W-:Y:S01]  /*19190*/  ISETP.NE.AND P0, PT, R3, 0x4, PT ;  /* 0x000000040300780c */ /* 0x000fe20003f05270 */
[----:B------:R-:W-:Y:S01]  /*191a0*/  UIADD3 UR17, UR7, 0x100, URZ ;  /* 0x0000010007117890 */ /* 0x000fe2000fffe03f */
[----:B------:R-:W-:Y:S01]  /*191b0*/  VIADD R17, R17, 0x80 ;  /* 0x0000008011117836 */ /* 0x000fe20000000000 */
[----:B------:R-:W-:Y:S01]  /*191c0*/  UIADD3.X UR7, URZ, UR25, URZ, UP0, !UPT ;  /* 0x000000193f077290 */ /* 0x000fe200087fe43f */
[----:B------:R-:W-:Y:S01]  /*191d0*/  SEL R5, RZ, 0x1, P0 ;  /* 0x00000001ff057807 */ /* 0x000fe20000000000 */
[----:B------:R-:W-:Y:S01]  /*191e0*/  UIADD3 UR18, UR8, 0x20100, URZ ;  /* 0x0002010008127890 */ /* 0x000fe2000fffe03f */
[----:B------:R-:W-:-:S02]  /*191f0*/  SEL R3, R3, RZ, P0 ;  /* 0x000000ff03037207 */ /* 0x000fc40000000000 */
[----:B------:R-:W-:Y:S01]  /*19200*/  UMOV UR8, UR17 ;  /* 0x0000001100087c82 */ /* 0x000fe20008000000 */
[----:B------:R-:W-:-:S03]  /*19210*/  LOP3.LUT R2, R2, R5, RZ, 0x3c, !PT ;  /* 0x0000000502027212 */ /* 0x000fc600078e3cff */
[----:B------:R0:W-:Y:S02]  /*19220*/  UTMALDG.3D [UR8], [UR6], desc[UR14] ;  /* 0x00000e08060075b4 */ /* 0x0001e40008011000 */
[----:B0-----:R-:W-:Y:S01]  /*19230*/  UMOV UR8, UR18 ;  /* 0x0000001200087c82 */ /* 0x001fe20008000000 */
[----:B------:R-:W-:Y:S02]  /*19240*/  UMOV UR11, UR20 ;  /* 0x00000014000b7c82 */ /* 0x000fe40008000000 */
[----:B------:R0:W-:Y:S02]  /*19250*/  UTMALDG.3D.MULTICAST [UR8], [UR26], UR28, desc[UR14] ;  /* 0x00000e081a0073b4 */ /* 0x0001e4000801181c */
[----:B0-----:R-:W-:Y:S05]  /*19260*/  @P1 BRA `(.L_x_435) ;  /* 0xfffffffc003c1947 */ /* 0x001fea000383ffff */
.L_x_432:
[----:B------:R-:W-:Y:S05]  /*19270*/  BSYNC B1 ;  /* 0x0000000000017941 */ /* 0x000fea0003800000 */
.L_x_431:
[----:B------:R-:W2:Y:S01]  /*19280*/  LDL.LU R18, [R1+0x278] ;  /* 0x0002780001127983 */ /* 0x000ea20000300800 */
[----:B------:R-:W-:Y:S01]  /*19290*/  LOP3.LUT P1, RZ, R9, 0xff, RZ, 0xc0, !PT ;  /* 0x000000ff09ff7812 */ /* 0x000fe2000782c0ff */
[----:B------:R-:W-:Y:S01]  /*192a0*/  IMAD.IADD R12, R11, 0x1, R12 ;  /* 0x000000010b0c7824 */ /* 0x000fe200078e020c */
[----:B------:R-:W-:Y:S01]  /*192b0*/  ULDC.64 UR6, c[0x0][0x650] ;  /* 0x0001940000067ab9 */ /* 0x000fe20000000a00 */
[----:B------:R-:W3:Y:S01]  /*192c0*/  LDL.LU R16, [R1+0x27c] ;  /* 0x00027c0001107983 */ /* 0x000ee20000300800 */
[----:B------:R-:W-:Y:S01]  /*192d0*/  BSSY B1, `(.L_x_436) ;  /* 0x000006f000017945 */ /* 0x000fe20003800000 */
[----:B------:R-:W-:Y:S01]  /*192e0*/  IMAD.MOV.U32 R4, RZ, RZ, -0x1 ;  /* 0xffffffffff047424 */ /* 0x000fe200078e00ff */
[----:B------:R-:W-:Y:S01]  /*192f0*/  SHF.R.U32.HI R0, RZ, 0x2, R12 ;  /* 0x00000002ff007819 */ /* 0x000fe2000001160c */
[----:B------:R-:W-:Y:S01]  /*19300*/  IMAD.MOV.U32 R5, RZ, RZ, -0x1 ;  /* 0xffffffffff057424 */ /* 0x000fe200078e00ff */
[----:B------:R-:W-:Y:S01]  /*19310*/  ISETP.GT.U32.AND P0, PT, R12, 0x3, PT ;  /* 0x000000030c00780c */ /* 0x000fe20003f04070 */
[----:B------:R-:W-:Y:S01]  /*19320*/  IMAD.MOV.U32 R6, RZ, RZ, -0x1 ;  /* 0xffffffffff067424 */ /* 0x000fe200078e00ff */
[----:B------:R-:W-:-:S02]  /*19330*/  LOP3.LUT R0, R0, 0x1, RZ, 0xc0, !PT ;  /* 0x0000000100007812 */ /* 0x000fc400078ec0ff */
[----:B------:R-:W-:Y:S01]  /*19340*/  ISETP.LT.U32.AND P0, PT, R11, 0x4, P0 ;  /* 0x000000040b00780c */ /* 0x000fe20000701070 */
[----:B------:R-:W0:Y:S01]  /*19350*/  @P1 S2R R3, SR_CgaCtaId ;  /* 0x0000000000031919 */ /* 0x000e220000008800 */
[----:B------:R-:W-:Y:S02]  /*19360*/  @P1 MOV R2, 0x400 ;  /* 0x0000040000021802 */ /* 0x000fe40000000f00 */
[----:B------:R-:W-:Y:S02]  /*19370*/  LOP3.LUT R12, R12, 0x3, RZ, 0xc0, !PT ;  /* 0x000000030c0c7812 */ /* 0x000fe400078ec0ff */
[----:B------:R-:W-:Y:S02]  /*19380*/  PRMT R9, RZ, 0x7610, R9 ;  /* 0x00007610ff097816 */ /* 0x000fe40000000009 */
[----:B0-----:R-:W-:-:S04]  /*19390*/  @P1 LEA R2, R3, R2, 0x18 ;  /* 0x0000000203021211 */ /* 0x001fc800078ec0ff */
[----:B------:R0:W-:Y:S01]  /*193a0*/  @P1 SYNCS.ARRIVE.TRANS64.A1T0 RZ, [R2+URZ+0x58], RZ ;  /* 0x000058ff02ff19a7 */ /* 0x0001e2000810003f */
[----:B------:R-:W-:Y:S02]  /*193b0*/  ISETP.NE.U32.AND P1, PT, R0, 0x1, PT ;  /* 0x000000010000780c */ /* 0x000fe40003f25070 */
[----:B------:R-:W-:Y:S02]  /*193c0*/  SEL R0, RZ, 0x1, !P0 ;  /* 0x00000001ff007807 */ /* 0x000fe40004000000 */
[----:B------:R-:W-:-:S04]  /*193d0*/  ISETP.GT.U32.AND P1, PT, R11, 0x3, !P1 ;  /* 0x000000030b00780c */ /* 0x000fc80004f24070 */
[----:B0-----:R-:W-:-:S04]  /*193e0*/  SEL R2, RZ, 0x1, !P1 ;  /* 0x00000001ff027807 */ /* 0x001fc80004800000 */
[--C-:B------:R-:W-:Y:S02]  /*193f0*/  LOP3.LUT R13, R2, R13, R0.reuse, 0x96, !PT ;  /* 0x0000000d020d7212 */ /* 0x100fe400078e9600 */
[----:B------:R-:W-:Y:S02]  /*19400*/  PRMT R0, RZ, 0x7610, R0 ;  /* 0x00007610ff007816 */ /* 0x000fe40000000000 */
[----:B---3--:R-:W-:-:S04]  /*19410*/  IADD3 R16, P2, R16, UR22, RZ ;  /* 0x0000001610107c10 */ /* 0x008fc8000ff5e0ff */
[----:B--2---:R-:W-:Y:S01]  /*19420*/  IADD3.X R18, R18, UR16, RZ, P2, !PT ;  /* 0x0000001012127c10 */ /* 0x004fe200097fe4ff */
[----:B------:R0:W-:Y:S01]  /*19430*/  STL [R1+0x27c], R16 ;  /* 0x00027c1001007387 */ /* 0x0001e20000100800 */
[----:B------:R-:W-:-:S03]  /*19440*/  ISETP.GE.U32.AND P2, PT, R16, UR6, PT ;  /* 0x0000000610007c0c */ /* 0x000fc6000bf46070 */
[----:B------:R0:W-:Y:S01]  /*19450*/  STL [R1+0x278], R18 ;  /* 0x0002781201007387 */ /* 0x0001e20000100800 */
[----:B------:R-:W-:-:S13]  /*19460*/  ISETP.GE.U32.AND.EX P0, PT, R18, UR7, PT, P2 ;  /* 0x0000000712007c0c */ /* 0x000fda000bf06120 */
[----:B0-----:R-:W-:Y:S05]  /*19470*/  @P0 BRA `(.L_x_437) ;  /* 0x0000000400500947 */ /* 0x001fea0003800000 */
[----:B------:R-:W-:Y:S01]  /*19480*/  ULDC.64 UR6, c[0x0][0x628] ;  /* 0x00018a0000067ab9 */ /* 0x000fe20000000a00 */
[----:B------:R-:W0:Y:S01]  /*19490*/  S2R R14, SR_CTAID.X ;  /* 0x00000000000e7919 */ /* 0x000e220000002500 */
[----:B------:R-:W-:Y:S01]  /*194a0*/  ISETP.NE.U32.AND P0, PT, RZ, UR6, PT ;  /* 0x00000006ff007c0c */ /* 0x000fe2000bf05070 */
[----:B------:R-:W-:Y:S01]  /*194b0*/  ULDC UR9, c[0x0][0x630] ;  /* 0x00018c0000097ab9 */ /* 0x000fe20000000800 */
[----:B------:R-:W-:Y:S01]  /*194c0*/  IMAD.MOV.U32 R2, RZ, RZ, R16 ;  /* 0x000000ffff027224 */ /* 0x000fe200078e0010 */
[----:B------:R-:W1:Y:S01]  /*194d0*/  S2R R0, SR_CTAID.Y ;  /* 0x0000000000007919 */ /* 0x000e620000002600 */
[----:B------:R-:W-:Y:S01]  /*194e0*/  ISETP.NE.AND.EX P0, PT, RZ, UR7, PT, P0 ;  /* 0x00000007ff007c0c */ /* 0x000fe2000bf05300 */
[----:B------:R-:W-:-:S12]  /*194f0*/  IMAD.MOV.U32 R3, RZ, RZ, R18 ;  /* 0x000000ffff037224 */ /* 0x000fd800078e0012 */
[----:B------:R-:W-:Y:S05]  /*19500*/  @!P0 BRA `(.L_x_438) ;  /* 0x0000000000288947 */ /* 0x000fea0003800000 */
[----:B------:R-:W-:Y:S02]  /*19510*/  ULDC UR8, c[0x0][0x634] ;  /* 0x00018d0000087ab9 */ /* 0x000fe40000000800 */
[----:B------:R-:W-:-:S05]  /*19520*/  IADD3 R7, P0, R16, UR8, RZ ;  /* 0x0000000810077c10 */ /* 0x000fca000ff1e0ff */
[----:B------:R-:W-:-:S04]  /*19530*/  IMAD.X R15, RZ, RZ, R18, P0 ;  /* 0x000000ffff0f7224 */ /* 0x000fc800000e0612 */
[----:B------:R-:W-:-:S04]  /*19540*/  IMAD.WIDE.U32 R4, R15, UR6, RZ ;  /* 0x000000060f047c25 */ /* 0x000fc8000f8e00ff */
[----:B------:R-:W-:-:S04]  /*19550*/  IMAD.WIDE.U32 R4, P0, R7, UR7, R4 ;  /* 0x0000000707047c25 */ /* 0x000fc8000f800004 */
[----:B------:R-:W-:-:S04]  /*19560*/  IMAD.WIDE.U32 R6, R7, UR6, RZ ;  /* 0x0000000607067c25 */ /* 0x000fc8000f8e00ff */
[----:B------:R-:W-:Y:S01]  /*19570*/  IMAD.X R3, RZ, RZ, RZ, P0 ;  /* 0x000000ffff037224 */ /* 0x000fe200000e06ff */
[----:B------:R-:W-:Y:S01]  /*19580*/  IADD3 RZ, P0, R7, R4, RZ ;  /* 0x0000000407ff7210 */ /* 0x000fe20007f1e0ff */
[----:B------:R-:W-:-:S04]  /*19590*/  IMAD.MOV.U32 R2, RZ, RZ, R5 ;  /* 0x000000ffff027224 */ /* 0x000fc800078e0005 */
[----:B------:R-:W-:-:S08]  /*195a0*/  IMAD.WIDE.U32.X R2, R15, UR7, R2, P0 ;  /* 0x000000070f027c25 */ /* 0x000fd000080e0402 */
.L_x_438:
[--C-:B------:R-:W-:Y:S01]  /*195b0*/  SHF.R.U64 R6, R2, UR9, R3.reuse ;  /* 0x0000000902067c19 */ /* 0x100fe20008001203 */
[----:B------:R-:W-:Y:S01]  /*195c0*/  ULDC.64 UR6, c[0x0][0x620] ;  /* 0x0001880000067ab9 */ /* 0x000fe20000000a00 */
[----:B------:R-:W-:Y:S01]  /*195d0*/  SHF.R.U32.HI R2, RZ, UR9, R3 ;  /* 0x00000009ff027c19 */ /* 0x000fe20008011603 */
[----:B------:R-:W-:Y:S01]  /*195e0*/  IMAD.MOV.U32 R3, RZ, RZ, R18 ;  /* 0x000000ffff037224 */ /* 0x000fe200078e0012 */
[----:B------:R-:W-:Y:S01]  /*195f0*/  IADD3 R5, P0, RZ, -R6, RZ ;  /* 0x80000006ff057210 */ /* 0x000fe20007f1e0ff */
[----:B------:R-:W2:Y:S01]  /*19600*/  LDC R21, c[0x0][0x144] ;  /* 0x00005100ff157b82 */ /* 0x000ea20000000800 */
[----:B0-----:R-:W-:Y:S01]  /*19610*/  I2FP.F32.U32 R7, R14 ;  /* 0x0000000e00077245 */ /* 0x001fe20000201000 */
[----:B------:R-:W-:Y:S01]  /*19620*/  ULDC.64 UR10, c[0x0][0x640] ;  /* 0x00019000000a7ab9 */ /* 0x000fe20000000a00 */
[----:B------:R-:W-:Y:S01]  /*19630*/  ULDC UR8, c[0x0][0x608] ;  /* 0x0001820000087ab9 */ /* 0x000fe20000000800 */
[----:B------:R-:W-:Y:S01]  /*19640*/  IMAD.X R2, RZ, RZ, ~R2, P0 ;  /* 0x000000ffff027224 */ /* 0x000fe200000e0e02 */
[----:B------:R-:W-:-:S03]  /*19650*/  ISETP.NE.U32.AND P0, PT, RZ, UR10, PT ;  /* 0x0000000aff007c0c */ /* 0x000fc6000bf05070 */
[----:B------:R-:W-:Y:S01]  /*19660*/  IMAD R4, R2, UR6, RZ ;  /* 0x0000000602047c24 */ /* 0x000fe2000f8e02ff */
[----:B------:R-:W0:Y:S01]  /*19670*/  LDC R17, c[0x0][0x148] ;  /* 0x00005200ff117b82 */ /* 0x000e220000000800 */
[----:B------:R-:W-:Y:S01]  /*19680*/  IMAD.MOV.U32 R2, RZ, RZ, R16 ;  /* 0x000000ffff027224 */ /* 0x000fe200078e0010 */
[----:B------:R-:W-:-:S03]  /*19690*/  ISETP.NE.AND.EX P0, PT, RZ, UR11, PT, P0 ;  /* 0x0000000bff007c0c */ /* 0x000fc6000bf05300 */
[----:B------:R-:W-:Y:S01]  /*196a0*/  IMAD.WIDE.U32 R2, R5, UR6, R2 ;  /* 0x0000000605027c25 */ /* 0x000fe2000f8e0002 */
[----:B------:R-:W-:-:S03]  /*196b0*/  ULDC UR6, c[0x0][0x150] ;  /* 0x0000540000067ab9 */ /* 0x000fc60000000800 */
[----:B------:R-:W-:Y:S02]  /*196c0*/  IMAD R5, R5, UR7, R4 ;  /* 0x0000000705057c24 */ /* 0x000fe4000f8e0204 */
[----:B------:R-:W-:Y:S01]  /*196d0*/  FMUL R4, R7, UR6 ;  /* 0x0000000607047c20 */ /* 0x000fe20008400000 */
[----:B------:R-:W-:Y:S01]  /*196e0*/  ULDC UR6, c[0x0][0x618] ;  /* 0x0001860000067ab9 */ /* 0x000fe20000000800 */
[----:B------:R-:W-:Y:S01]  /*196f0*/  ULDC UR7, c[0x0][0x154] ;  /* 0x0000550000077ab9 */ /* 0x000fe20000000800 */
[----:B------:R-:W-:-:S03]  /*19700*/  IMAD.IADD R3, R3, 0x1, R5 ;  /* 0x0000000103037824 */ /* 0x000fc600078e0205 */
[----:B------:R-:W3:Y:S02]  /*19710*/  F2I.U32.TRUNC.NTZ R4, R4 ;  /* 0x0000000400047305 */ /* 0x000ee4000020f000 */
[----:B------:R-:W-:Y:S02]  /*19720*/  SHF.R.U64 R7, R2, UR6, R3 ;  /* 0x0000000602077c19 */ /* 0x000fe40008001203 */
[----:B-1----:R-:W-:-:S05]  /*19730*/  I2FP.F32.U32 R2, R0 ;  /* 0x0000000000027245 */ /* 0x002fca0000201000 */
[----:B------:R-:W-:Y:S01]  /*19740*/  FMUL R18, R2, UR7 ;  /* 0x0000000702127c20 */ /* 0x000fe20008400000 */
[----:B------:R-:W-:Y:S01]  /*19750*/  SHF.R.U32.HI R2, RZ, UR6, R3 ;  /* 0x00000006ff027c19 */ /* 0x000fe20008011603 */
[----:B------:R-:W-:-:S03]  /*19760*/  ULDC UR6, c[0x0][0x658] ;  /* 0x0001960000067ab9 */ /* 0x000fc60000000800 */
[--C-:B------:R-:W-:Y:S01]  /*19770*/  SHF.R.U64 R16, R7, UR8, R2.reuse ;  /* 0x0000000807107c19 */ /* 0x100fe20008001202 */
[----:B------:R-:W1:Y:S01]  /*19780*/  F2I.U32.TRUNC.NTZ R18, R18 ;  /* 0x0000001200127305 */ /* 0x000e62000020f000 */
[----:B------:R-:W-:Y:S01]  /*19790*/  SHF.R.U32.HI R3, RZ, UR8, R2 ;  /* 0x00000008ff037c19 */ /* 0x000fe20008011602 */
[----:B---3--:R-:W-:-:S03]  /*197a0*/  IMAD.MOV R4, RZ, RZ, -R4 ;  /* 0x000000ffff047224 */ /* 0x008fc600078e0a04 */
[--C-:B------:R-:W-:Y:S01]  /*197b0*/  SHF.R.U64 R15, R16, UR6, R3.reuse ;  /* 0x00000006100f7c19 */ /* 0x100fe20008001203 */
[----:B--2---:R-:W-:Y:S01]  /*197c0*/  IMAD R14, R21, R4, R14 ;  /* 0x00000004150e7224 */ /* 0x004fe200078e020e */
[----:B------:R-:W-:-:S03]  /*197d0*/  SHF.R.U32.HI R19, RZ, UR6, R3 ;  /* 0x00000006ff137c19 */ /* 0x000fc60008011603 */
[----:B------:R-:W-:Y:S02]  /*197e0*/  IMAD.MOV.U32 R2, RZ, RZ, R15 ;  /* 0x000000ffff027224 */ /* 0x000fe400078e000f */
[----:B------:R-:W-:Y:S01]  /*197f0*/  IMAD.MOV.U32 R3, RZ, RZ, R19 ;  /* 0x000000ffff037224 */ /* 0x000fe200078e0013 */
[----:B------:R-:W-:Y:S06]  /*19800*/  @!P0 BRA `(.L_x_439) ;  /* 0x0000000000288947 */ /* 0x000fec0003800000 */
[----:B------:R-:W-:Y:S02]  /*19810*/  ULDC UR6, c[0x0][0x64c] ;  /* 0x0001930000067ab9 */ /* 0x000fe40000000800 */
[----:B------:R-:W-:-:S05]  /*19820*/  IADD3 R3, P0, R15, UR6, RZ ;  /* 0x000000060f037c10 */ /* 0x000fca000ff1e0ff */
[----:B------:R-:W-:-:S04]  /*19830*/  IMAD.X R19, RZ, RZ, R19, P0 ;  /* 0x000000ffff137224 */ /* 0x000fc800000e0613 */
[----:B------:R-:W-:-:S04]  /*19840*/  IMAD.WIDE.U32 R4, R19, UR10, RZ ;  /* 0x0000000a13047c25 */ /* 0x000fc8000f8e00ff */
[----:B------:R-:W-:-:S04]  /*19850*/  IMAD.WIDE.U32 R4, P0, R3, UR11, R4 ;  /* 0x0000000b03047c25 */ /* 0x000fc8000f800004 */
[----:B------:R-:W-:-:S04]  /*19860*/  IMAD.WIDE.U32 R2, R3, UR10, RZ ;  /* 0x0000000a03027c25 */ /* 0x000fc8000f8e00ff */
[----:B------:R-:W-:Y:S01]  /*19870*/  IMAD.MOV.U32 R2, RZ, RZ, R5 ;  /* 0x000000ffff027224 */ /* 0x000fe200078e0005 */
[----:B------:R-:W-:Y:S01]  /*19880*/  IADD3 RZ, P1, R3, R4, RZ ;  /* 0x0000000403ff7210 */ /* 0x000fe20007f3e0ff */
[----:B------:R-:W-:-:S04]  /*19890*/  IMAD.X R3, RZ, RZ, RZ, P0 ;  /* 0x000000ffff037224 */ /* 0x000fc800000e06ff */
[----:B------:R-:W-:-:S08]  /*198a0*/  IMAD.WIDE.U32.X R2, R19, UR11, R2, P1 ;  /* 0x0000000b13027c25 */ /* 0x000fd000088e0402 */
.L_x_439:
[----:B------:R-:W-:Y:S01]  /*198b0*/  ULDC UR6, c[0x0][0x648] ;  /* 0x0001920000067ab9 */ /* 0x000fe20000000800 */
[----:B-1----:R-:W-:Y:S01]  /*198c0*/  IMAD.MOV R18, RZ, RZ, -R18 ;  /* 0x000000ffff127224 */ /* 0x002fe200078e0a12 */
[----:B------:R-:W-:Y:S01]  /*198d0*/  SHF.R.U64 R3, R2, UR6, R3 ;  /* 0x0000000602037c19 */ /* 0x000fe20008001203 */
[----:B------:R-:W-:Y:S01]  /*198e0*/  ULDC UR6, c[0x0][0x638] ;  /* 0x00018e0000067ab9 */ /* 0x000fe20000000800 */
[----:B------:R-:W-:Y:S01]  /*198f0*/  LOP3.LUT R16, R16, UR19, RZ, 0xc0, !PT ;  /* 0x0000001310107c12 */ /* 0x000fe2000f8ec0ff */
[----:B0-----:R-:W-:Y:S01]  /*19900*/  @P3 IMAD R14, R17, R18, R0 ;  /* 0x00000012110e3224 */ /* 0x001fe200078e0200 */
[----:B------:R-:W-:Y:S01]  /*19910*/  LOP3.LUT R2, R7, UR4, RZ, 0xc0, !PT ;  /* 0x0000000407027c12 */ /* 0x000fe2000f8ec0ff */
[----:B------:R-:W-:Y:S01]  /*19920*/  IMAD.MOV R0, RZ, RZ, -R3 ;  /* 0x000000ffff007224 */ /* 0x000fe200078e0a03 */
[----:B------:R-:W-:Y:S01]  /*19930*/  ULDC UR7, c[0x0][0x610] ;  /* 0x0001840000077ab9 */ /* 0x000fe20000000800 */
[----:B------:R-:W-:Y:S02]  /*19940*/  IMAD R3, R3, UR5, R16 ;  /* 0x0000000503037c24 */ /* 0x000fe4000f8e0210 */
[----:B------:R-:W-:Y:S01]  /*19950*/  IMAD R15, R0, UR6, R15 ;  /* 0x00000006000f7c24 */ /* 0x000fe2000f8e020f */
[----:B------:R-:W-:Y:S01]  /*19960*/  ULDC UR6, c[0x0][0x600] ;  /* 0x0001800000067ab9 */ /* 0x000fe20000000800 */
[----:B------:R-:W-:-:S02]  /*19970*/  IMAD R14, R3, UR7, R14 ;  /* 0x00000007030e7c24 */ /* 0x000fc4000f8e020e */
[----:B------:R-:W-:Y:S02]  /*19980*/  IMAD R15, R15, UR6, R2 ;  /* 0x000000060f0f7c24 */ /* 0x000fe4000f8e0202 */
[----:B------:R-:W-:-:S03]  /*19990*/  IMAD.MOV.U32 R0, RZ, RZ, 0x1 ;  /* 0x00000001ff007424 */ /* 0x000fc600078e00ff */
[----:B------:R-:W-:Y:S02]  /*199a0*/  SEL R5, R15, R14, !P3 ;  /* 0x0000000e0f057207 */ /* 0x000fe40005800000 */
[----:B------:R-:W-:-:S07]  /*199b0*/  SEL R4, R14, R15, !P3 ;  /* 0x0000000f0e047207 */ /* 0x000fce0005800000 */
.L_x_437:
[----:B------:R-:W-:Y:S05]  /*199c0*/  BSYNC B1 ;  /* 0x0000000000017941 */ /* 0x000fea0003800000 */
.L_x_436:
[----:B------:R-:W-:-:S13]  /*199d0*/  LOP3.LUT P0, RZ, R0, 0xff, RZ, 0xc0, !PT ;  /* 0x000000ff00ff7812 */ /* 0x000fda000780c0ff */
[----:B------:R-:W-:Y:S05]  /*199e0*/  @P0 BRA `(.L_x_440) ;  /* 0xfffffff400240947 */ /* 0x000fea000383ffff */
[----:B------:R-:W-:Y:S05]  /*199f0*/  BSYNC B0 ;  /* 0x0000000000007941 */ /* 0x000fea0003800000 */
.L_x_429:
[----:B------:R-:W-:-:S03]  /*19a00*/  UMOV UR6, 0xffffffff ;  /* 0xffffffff00067882 */ /* 0x000fc60000000000 */
[----:B------:R-:W-:Y:S05]  /*19a10*/  BRA.DIV UR6, `(.L_x_441) ;  /* 0x0000000606287947 */ /* 0x000fea000b800000 */
[----:B------:R-:W-:-:S13]  /*19a20*/  ELECT P0, URZ, PT ;  /* 0x00000000003f782f */ /* 0x000fda0003800000 */
.L_x_455:
[----:B------:R-:W-:Y:S04]  /*19a30*/  BSSY B0, `(.L_x_442) ;  /* 0x000002c000007945 */ /* 0x000fe80003800000 */
[----:B------:R-:W-:Y:S05]  /*19a40*/  @!P0 BRA `(.L_x_443) ;  /* 0x0000000000a88947 */ /* 0x000fea0003800000 */
[----:B------:R-:W-:-:S04]  /*19a50*/  ULOP3.LUT UR6, UR13, 0x2, URZ, 0xfc, !UPT ;  /* 0x000000020d067892 */ /* 0x000fc8000f8efc3f */
[----:B------:R-:W-:-:S06]  /*19a60*/  UISETP.NE.AND UP0, UPT, UR6, 0x3, UPT ;  /* 0x000000030600788c */ /* 0x000fcc000bf05270 */
[----:B------:R-:W-:-:S13]  /*19a70*/  PLOP3.LUT P0, PT, PT, PT, UP0, 0x80, 0x0 ;  /* 0x000000000000781c */ /* 0x000fda0003f0f008 */
[----:B------:R-:W-:Y:S05]  /*19a80*/  @!P0 BRA `(.L_x_444) ;  /* 0x0000000000048947 */ /* 0x000fea0003800000 */
[----:B------:R-:W-:Y:S01]  /*19a90*/  BPT.TRAP 0x1 ;  /* 0x000000040000795c */ /* 0x000fe20000300000 */
.L_x_444:
[----:B------:R-:W0:Y:S01]  /*19aa0*/  S2R R3, SR_CgaCtaId ;  /* 0x0000000000037919 */ /* 0x000e220000008800 */
[----:B------:R-:W-:Y:S02]  /*19ab0*/  MOV R0, 0x400 ;  /* 0x0000040000007802 */ /* 0x000fe40000000f00 */
[----:B------:R-:W-:Y:S02]  /*19ac0*/  SHF.L.U32 R2, R13, 0x1f, RZ ;  /* 0x0000001f0d027819 */ /* 0x000fe400000006ff */
[----:B0-----:R-:W-:-:S05]  /*19ad0*/  LEA R3, R3, R0, 0x18 ;  /* 0x0000000003037211 */ /* 0x001fca00078ec0ff */
[----:B------:R-:W-:-:S04]  /*19ae0*/  VIADD R3, R3, 0x20 ;  /* 0x0000002003037836 */ /* 0x000fc80000000000 */
[C---:B------:R-:W-:Y:S02]  /*19af0*/  IMAD R5, R12.reuse, 0x8, R3 ;  /* 0x000000080c057824 */ /* 0x040fe400078e0203 */
[----:B------:R-:W-:Y:S02]  /*19b00*/  VIADD R12, R12, 0x1 ;  /* 0x000000010c0c7836 */ /* 0x000fe40000000000 */
[----:B------:R-:W0:Y:S03]  /*19b10*/  SYNCS.PHASECHK.TRANS64.TRYWAIT P0, [R5+URZ], R2 ;  /* 0x00000002050075a7 */ /* 0x000e26000800017f */
[----:B------:R-:W-:-:S04]  /*19b20*/  ISETP.NE.AND P1, PT, R12, 0x4, PT ;  /* 0x000000040c00780c */ /* 0x000fc80003f25270 */
[----:B------:R-:W-:Y:S02]  /*19b30*/  SEL R0, RZ, 0x1, P1 ;  /* 0x00000001ff007807 */ /* 0x000fe40000800000 */
[----:B------:R-:W-:Y:S02]  /*19b40*/  SEL R12, R12, RZ, P1 ;  /* 0x000000ff0c0c7207 */ /* 0x000fe40000800000 */
[----:B------:R-:W-:-:S03]  /*19b50*/  LOP3.LUT R13, R13, R0, RZ, 0x3c, !PT ;  /* 0x000000000d0d7212 */ /* 0x000fc600078e3cff */
[----:B------:R-:W-:Y:S01]  /*19b60*/  IMAD R7, R12, 0x8, R3 ;  /* 0x000000080c077824 */ /* 0x000fe200078e0203 */
[----:B------:R-:W-:Y:S01]  /*19b70*/  SHF.L.U32 R4, R13, 0x1f, RZ ;  /* 0x0000001f0d047819 */ /* 0x000fe200000006ff */
[----:B0-----:R-:W-:Y:S06]  /*19b80*/  @!P0 BRA `(.L_x_445) ;  /* 0x0000000000ec8947 */ /* 0x001fec0003800000 */
.L_x_456:
[----:B------:R-:W1:Y:S01]  /*19b90*/  SYNCS.PHASECHK.TRANS64.TRYWAIT P0, [R7+URZ], R4 ;  /* 0x00000004070075a7 */ /* 0x000e62000800017f */
[----:B------:R-:W-:-:S05]  /*19ba0*/  VIADD R0, R12, 0x1 ;  /* 0x000000010c007836 */ /* 0x000fca0000000000 */
[----:B------:R-:W-:-:S04]  /*19bb0*/  ISETP.NE.AND P1, PT, R0, 0x4, PT ;  /* 0x000000040000780c */ /* 0x000fc80003f25270 */
[----:B0-----:R-:W-:Y:S02]  /*19bc0*/  SEL R2, RZ, 0x1, P1 ;  /* 0x00000001ff027807 */ /* 0x001fe40000800000 */
[----:B------:R-:W-:Y:S02]  /*19bd0*/  SEL R0, R0, RZ, P1 ;  /* 0x000000ff00007207 */ /* 0x000fe40000800000 */
[----:B------:R-:W-:-:S03]  /*19be0*/  LOP3.LUT R13, R13, R2, RZ, 0x3c, !PT ;  /* 0x000000020d0d7212 */ /* 0x000fc600078e3cff */
[----:B------:R-:W-:Y:S01]  /*19bf0*/  IMAD R6, R0, 0x8, R3 ;  /* 0x0000000800067824 */ /* 0x000fe200078e0203 */
[----:B------:R-:W-:Y:S01]  /*19c00*/  SHF.L.U32 R5, R13, 0x1f, RZ ;  /* 0x0000001f0d057819 */ /* 0x000fe200000006ff */
[----:B-1----:R-:W-:Y:S06]  /*19c10*/  @!P0 BRA `(.L_x_446) ;  /* 0x0000000000dc8947 */ /* 0x002fec0003800000 */
.L_x_457:
[----:B------:R-:W1:Y:S01]  /*19c20*/  SYNCS.PHASECHK.TRANS64.TRYWAIT P0, [R6+URZ], R5 ;  /* 0x00000005060075a7 */ /* 0x000e62000800017f */
[----:B------:R-:W-:-:S05]  /*19c30*/  VIADD R0, R0, 0x1 ;  /* 0x0000000100007836 */ /* 0x000fca0000000000 */
[----:B------:R-:W-:-:S04]  /*19c40*/  ISETP.NE.AND P1, PT, R0, 0x4, PT ;  /* 0x000000040000780c */ /* 0x000fc80003f25270 */
[----:B------:R-:W-:Y:S02]  /*19c50*/  SEL R2, RZ, 0x1, P1 ;  /* 0x00000001ff027807 */ /* 0x000fe40000800000 */
[----:B------:R-:W-:Y:S02]  /*19c60*/  SEL R0, R0, RZ, P1 ;  /* 0x000000ff00007207 */ /* 0x000fe40000800000 */
[----:B------:R-:W-:Y:S01]  /*19c70*/  LOP3.LUT R2, R13, R2, RZ, 0x3c, !PT ;  /* 0x000000020d027212 */ /* 0x000fe200078e3cff */
[----:B-1----:R-:W-:Y:S06]  /*19c80*/  @!P0 BRA `(.L_x_447) ;  /* 0x0000000000d48947 */ /* 0x002fec0003800000 */
.L_x_458:
[----:B------:R-:W-:Y:S01]  /*19c90*/  IMAD R3, R0, 0x8, R3 ;  /* 0x0000000800037824 */ /* 0x000fe200078e0203 */
[----:B------:R-:W-:-:S07]  /*19ca0*/  SHF.L.U32 R0, R2, 0x1f, RZ ;  /* 0x0000001f02007819 */ /* 0x000fce00000006ff */
.L_x_448:
[----:B--2---:R2:W3:Y:S02]  /*19cb0*/  SYNCS.PHASECHK.TRANS64.TRYWAIT P0, [R3+URZ], R0 ;  /* 0x00000000030075a7 */ /* 0x0044e4000800017f */
[----:B---3--:R-:W-:Y:S05]  /*19cc0*/  @!P0 NANOSLEEP.SYNCS 0x989680 ;  /* 0x009896800000895d */ /* 0x008fea0003900000 */
[----:B------:R-:W3:Y:S02]  /*19cd0*/  @!P0 SYNCS.PHASECHK.TRANS64 P0, [R3+URZ], R0 ;  /* 0x00000000030085a7 */ /* 0x000ee4000800007f */
[----:B---3--:R-:W-:Y:S05]  /*19ce0*/  @!P0 BRA `(.L_x_448) ;  /* 0xfffffffc00f08947 */ /* 0x008fea000383ffff */
.L_x_443:
[----:B------:R-:W-:Y:S05]  /*19cf0*/  BSYNC B0 ;  /* 0x0000000000007941 */ /* 0x000fea0003800000 */
.L_x_442:
[----:B------:R-:W-:Y:S05]  /*19d00*/  EXIT ;  /* 0x000000000000794d */ /* 0x000fea0003800000 */
.L_x_21:
[----:B--2---:R-:W-:-:S04]  /*19d10*/  IMAD.U32 R3, RZ, RZ, UR6 ;  /* 0x00000006ff037e24 */ /* 0x004fc8000f8e00ff */
[----:B------:R2:W3:Y:S03]  /*19d20*/  SYNCS.PHASECHK.TRANS64.TRYWAIT P0, [R3+URZ], R0 ;  /* 0x00000000030075a7 */ /* 0x0004e6000800017f */
[----:B---3--:R-:W-:Y:S05]  /*19d30*/  @!P0 NANOSLEEP.SYNCS 0x989680 ;  /* 0x009896800000895d */ /* 0x008fea0003900000 */
[----:B------:R-:W3:Y:S02]  /*19d40*/  @!P0 SYNCS.PHASECHK.TRANS64 P0, [R3+URZ], R0 ;  /* 0x00000000030085a7 */ /* 0x000ee4000800007f */
[----:B---3--:R-:W-:Y:S05]  /*19d50*/  @!P0 BRA `(.L_x_21) ;  /* 0xfffffffc00ec8947 */ /* 0x008fea000383ffff */
[----:B------:R-:W-:Y:S05]  /*19d60*/  BRA `(.L_x_20) ;  /* 0xfffffe8800307947 */ /* 0x000fea000383ffff */
.L_x_27:
[----:B-----5:R4:W-:Y:S02]  /*19d70*/  STL [R1+0x288], R0 ;  /* 0x0002880001007387 */ /* 0x0209e40000100800 */
[----:B----4-:R-:W-:-:S04]  /*19d80*/  IMAD.U32 R0, RZ, RZ, UR16 ;  /* 0x00000010ff007e24 */ /* 0x010fc8000f8e00ff */
[----:B------:R4:W0:Y:S03]  /*19d90*/  SYNCS.PHASECHK.TRANS64.TRYWAIT P0, [R0+URZ], R229 ;  /* 0x000000e5000075a7 */ /* 0x000826000800017f */
[----:B0-----:R-:W-:Y:S05]  /*19da0*/  @!P0 NANOSLEEP.SYNCS 0x989680 ;  /* 0x009896800000895d */ /* 0x001fea0003900000 */
[----:B------:R4:W0:Y:S02]  /*19db0*/  @!P0 SYNCS.PHASECHK.TRANS64 P0, [R0+URZ], R229 ;  /* 0x000000e5000085a7 */ /* 0x000824000800007f */
[----:B----4-:R4:W5:Y:S02]  /*19dc0*/  LDL.LU R0, [R1+0x288] ;  /* 0x0002880001007983 */ /* 0x0109640000300800 */
[----:B0---4-:R-:W-:Y:S05]  /*19dd0*/  @!P0 BRA `(.L_x_27) ;  /* 0xfffffffc00e48947 */ /* 0x011fea000383ffff */
[----:B------:R-:W-:Y:S05]  /*19de0*/  BRA `(.L_x_26) ;  /* 0xfffffeac007c7947 */ /* 0x000fea000383ffff */
.L_x_430:
[----:B------:R-:W-:Y:S01]  /*19df0*/  BSSY B1, `(.L_x_449) ;  /* 0x0000006000017945 */ /* 0x000fe20003800000 */
[----:B------:R-:W-:-:S07]  /*19e00*/  IMAD.MOV.U32 R0, RZ, RZ, -0x1 ;  /* 0xffffffffff007424 */ /* 0x000fce00078e00ff */
[----:B------:R-:W-:Y:S05]  /*19e10*/  WARPSYNC.COLLECTIVE R0, `(.L_x_450) ;  /* 0x00000000000c7348 */ /* 0x000fea0003c00000 */
[----:B------:R-:W-:Y:S02]  /*19e20*/  ELECT P0, UR62, PT ;  /* 0x00000000003e782f */ /* 0x000fe40003800000 */
[----:B------:R-:W-:Y:S01]  /*19e30*/  MOV R0, UR62 ;  /* 0x0000003e00007c02 */ /* 0x000fe20008000f00 */
[----:B------:R-:W-:Y:S10]  /*19e40*/  ENDCOLLECTIVE ;  /* 0x000000000000791b */ /* 0x000ff40003800000 */
.L_x_450:
[----:B------:R-:W-:Y:S05]  /*19e50*/  BSYNC B1 ;  /* 0x0000000000017941 */ /* 0x000fea0003800000 */
.L_x_449:
[----:B------:R-:W-:Y:S05]  /*19e60*/  BRA `(.L_x_451) ;  /* 0xfffffff000107947 */ /* 0x000fea000383ffff */
.L_x_433:
[----:B0-----:R0:W2:Y:S02]  /*19e70*/  SYNCS.PHASECHK.TRANS64.TRYWAIT P0, [R15+URZ+0x20], R4 ;  /* 0x000020040f0075a7 */ /* 0x0010a4000800017f */
[----:B--2---:R-:W-:Y:S05]  /*19e80*/  @!P0 NANOSLEEP.SYNCS 0x989680 ;  /* 0x009896800000895d */ /* 0x004fea0003900000 */
[----:B------:R-:W2:Y:S02]  /*19e90*/  @!P0 SYNCS.PHASECHK.TRANS64 P0, [R15+URZ+0x20], R4 ;  /* 0x000020040f0085a7 */ /* 0x000ea4000800007f */
[----:B--2---:R-:W-:Y:S05]  /*19ea0*/  @!P0 BRA `(.L_x_433) ;  /* 0xfffffffc00f08947 */ /* 0x004fea000383ffff */
[----:B------:R-:W-:Y:S05]  /*19eb0*/  BRA `(.L_x_452) ;  /* 0xfffffff000507947 */ /* 0x000fea000383ffff */
.L_x_441:
[----:B------:R-:W-:Y:S01]  /*19ec0*/  BSSY B0, `(.L_x_453) ;  /* 0x0000006000007945 */ /* 0x000fe20003800000 */
[----:B------:R-:W-:-:S07]  /*19ed0*/  IMAD.MOV.U32 R0, RZ, RZ, -0x1 ;  /* 0xffffffffff007424 */ /* 0x000fce00078e00ff */
[----:B------:R-:W-:Y:S05]  /*19ee0*/  WARPSYNC.COLLECTIVE R0, `(.L_x_454) ;  /* 0x00000000000c7348 */ /* 0x000fea0003c00000 */
[----:B------:R-:W-:Y:S02]  /*19ef0*/  ELECT P0, UR62, PT ;  /* 0x00000000003e782f */ /* 0x000fe40003800000 */
[----:B------:R-:W-:Y:S01]  /*19f00*/  MOV R0, UR62 ;  /* 0x0000003e00007c02 */ /* 0x000fe20008000f00 */
[----:B------:R-:W-:Y:S10]  /*19f10*/  ENDCOLLECTIVE ;  /* 0x000000000000791b */ /* 0x000ff40003800000 */
.L_x_454:
[----:B------:R-:W-:Y:S05]  /*19f20*/  BSYNC B0 ;  /* 0x0000000000007941 */ /* 0x000fea0003800000 */
.L_x_453:
[----:B------:R-:W-:Y:S05]  /*19f30*/  BRA `(.L_x_455) ;  /* 0xfffffff800bc7947 */ /* 0x000fea000383ffff */
.L_x_445:
[----:B0-----:R0:W1:Y:S02]  /*19f40*/  SYNCS.PHASECHK.TRANS64.TRYWAIT P0, [R5+URZ], R2 ;  /* 0x00000002050075a7 */ /* 0x001064000800017f */
[----:B-1----:R-:W-:Y:S05]  /*19f50*/  @!P0 NANOSLEEP.SYNCS 0x989680 ;  /* 0x009896800000895d */ /* 0x002fea0003900000 */
[----:B------:R-:W1:Y:S02]  /*19f60*/  @!P0 SYNCS.PHASECHK.TRANS64 P0, [R5+URZ], R2 ;  /* 0x00000002050085a7 */ /* 0x000e64000800007f */
[----:B-1----:R-:W-:Y:S05]  /*19f70*/  @!P0 BRA `(.L_x_445) ;  /* 0xfffffffc00f08947 */ /* 0x002fea000383ffff */
[----:B------:R-:W-:Y:S05]  /*19f80*/  BRA `(.L_x_456) ;  /* 0xfffffffc00007947 */ /* 0x000fea000383ffff */
.L_x_446:
[----:B0-----:R0:W1:Y:S02]  /*19f90*/  SYNCS.PHASECHK.TRANS64.TRYWAIT P0, [R7+URZ], R4 ;  /* 0x00000004070075a7 */ /* 0x001064000800017f */
[----:B-1----:R-:W-:Y:S05]  /*19fa0*/  @!P0 NANOSLEEP.SYNCS 0x989680 ;  /* 0x009896800000895d */ /* 0x002fea0003900000 */
[----:B------:R-:W1:Y:S02]  /*19fb0*/  @!P0 SYNCS.PHASECHK.TRANS64 P0, [R7+URZ], R4 ;  /* 0x00000004070085a7 */ /* 0x000e64000800007f */
[----:B-1----:R-:W-:Y:S05]  /*19fc0*/  @!P0 BRA `(.L_x_446) ;  /* 0xfffffffc00f08947 */ /* 0x002fea000383ffff */
[----:B------:R-:W-:Y:S05]  /*19fd0*/  BRA `(.L_x_457) ;  /* 0xfffffffc00107947 */ /* 0x000fea000383ffff */
.L_x_447:
[----:B-1----:R1:W2:Y:S02]  /*19fe0*/  SYNCS.PHASECHK.TRANS64.TRYWAIT P0, [R6+URZ], R5 ;  /* 0x00000005060075a7 */ /* 0x0022a4000800017f */
[----:B--2---:R-:W-:Y:S05]  /*19ff0*/  @!P0 NANOSLEEP.SYNCS 0x989680 ;  /* 0x009896800000895d */ /* 0x004fea0003900000 */
[----:B------:R-:W2:Y:S02]  /*1a000*/  @!P0 SYNCS.PHASECHK.TRANS64 P0, [R6+URZ], R5 ;  /* 0x00000005060085a7 */ /* 0x000ea4000800007f */
[----:B--2---:R-:W-:Y:S05]  /*1a010*/  @!P0 BRA `(.L_x_447) ;  /* 0xfffffffc00f08947 */ /* 0x004fea000383ffff */
[----:B------:R-:W-:Y:S05]  /*1a020*/  BRA `(.L_x_458) ;  /* 0xfffffffc00187947 */ /* 0x000fea000383ffff */
.L_x_459:
[----:B------:R-:W-:-:S00]  /*1a030*/  BRA `(.L_x_459) ;  /* 0xfffffffc00fc7947 */ /* 0x000fc0000383ffff */
[----:B------:R-:W-:-:S00]  /*1a040*/  NOP ;  /* 0x0000000000007918 */ /* 0x000fc00000000000 */
        /* <DEDUP_REMOVED lines=11> */
.L_x_460:


//--------------------- .nv.shared._ZN7cutlass13device_kernelINS_4gemm6kernel13GemmUniversalIN4cute5tupleIJiiiiEEENS1_10collective13CollectiveMmaINS1_37MainloopSm90TmaGmmaWarpSpecializedFP8ILi4ENS5_IJNS4_1CILi2EEENSA_ILi1EEESC_EEENS1_35KernelTmaWarpSpecializedCooperativeEEENS5_IJNSA_ILi256EEENSA_ILi192EEENSA_ILi128EEEEEENS_12float_e4m3_tENS5_IJlSC_lEEESK_SL_NS4_8TiledMMAINS4_8MMA_AtomIJNS4_4SM904GMMA31MMA_64x192x32_F32E4M3E4M3_SS_TNILNSP_7ScaleInE1ELSR_1EEEEEENS4_6LayoutISD_NS5_IJSC_NSA_ILi0EEESV_EEEEENS5_IJNS4_10UnderscoreESY_SY_EEEEENS4_13SM90_TMA_LOADENS4_14ComposedLayoutINS4_7SwizzleILi3ELi4ELi3EEENS4_18smem_ptr_flag_bitsILi8EEENSU_INS5_IJNSA_ILi8EEESI_EEENS5_IJSI_SC_EEEEEEEvNS4_8identityENS4_23SM90_TMA_LOAD_MULTICASTES1B_vS1C_EENS_8epilogue10collective6detail29Sm90TmaWarpSpecializedAdapterINS1G_15DefaultEpilogueISK_SL_SL_NS1F_6thread17LinearCombinationISK_Li1EffLNS1K_9ScaleType4KindE0ELNS_15FloatRoundStyleE2ESK_EENS1_15EpilogueDefaultEEEEEvvEEEEvNT_6ParamsE --------------------------
	.section	.nv.shared._ZN7cutlass13device_kernelINS_4gemm6kernel13GemmUniversalIN4cute5tupleIJiiiiEEENS1_10collective13CollectiveMmaINS1_37MainloopSm90TmaGmmaWarpSpecializedFP8ILi4ENS5_IJNS4_1CILi2EEENSA_ILi1EEESC_EEENS1_35KernelTmaWarpSpecializedCooperativeEEENS5_IJNSA_ILi256EEENSA_ILi192EEENSA_ILi128EEEEEENS_12float_e4m3_tENS5_IJlSC_lEEESK_SL_NS4_8TiledMMAINS4_8MMA_AtomIJNS4_4SM904GMMA31MMA_64x192x32_F32E4M3E4M3_SS_TNILNSP_7ScaleInE1ELSR_1EEEEEENS4_6LayoutISD_NS5_IJSC_NSA_ILi0EEESV_EEEEENS5_IJNS4_10UnderscoreESY_SY_EEEEENS4_13SM90_TMA_LOADENS4_14ComposedLayoutINS4_7SwizzleILi3ELi4ELi3EEENS4_18smem_ptr_flag_bitsILi8EEENSU_INS5_IJNSA_ILi8EEESI_EEENS5_IJSI_SC_EEEEEEEvNS4_8identityENS4_23SM90_TMA_LOAD_MULTICASTES1B_vS1C_EENS_8epilogue10collective6detail29Sm90TmaWarpSpecializedAdapterINS1G_15DefaultEpilogueISK_SL_SL_NS1F_6thread17LinearCombinationISK_Li1EffLNS1K_9ScaleType4KindE0ELNS_15FloatRoundStyleE2ESK_EENS1_15EpilogueDefaultEEEEEvvEEEEvNT_6ParamsE,"aw",@nobits
	.sectionflags	@""
	.align	16
	.zero		1024


//--------------------- .nv.shared.reserved.0     --------------------------
	.section	.nv.shared.reserved.0,"aw",@nobits
	.weak		__nv_reservedSMEM_offset_0_alias
	.size		__nv_reservedSMEM_offset_0_alias, 0, 0
	.other		__nv_reservedSMEM_offset_0_alias,@"STO_CUDA_RESERVED_SHARED STV_DEFAULT"
__nv_reservedSMEM_offset_0_alias:
	.zero		0


//--------------------- .nv.global                --------------------------
	.section	.nv.global,"aw",@nobits
.nv.global:
	.type		_ZN39_INTERNAL_c616c9eb_4_k_cu_0c0ecb05_95114cute1_E,@object
	.size		_ZN39_INTERNAL_c616c9eb_4_k_cu_0c0ecb05_95114cute1_E,(_ZN39_INTERNAL_c616c9eb_4_k_cu_0c0ecb05_95114cuda3std3__45__cpo6cbeginE - _ZN39_INTERNAL_c616c9eb_4_k_cu_0c0ecb05_95114cute1_E)
_ZN39_INTERNAL_c616c9eb_4_k_cu_0c0ecb05_95114cute1_E:
	.zero		1
	.type		_ZN39_INTERNAL_c616c9eb_4_k_cu_0c0ecb05_95114cuda3std3__45__cpo6cbeginE,@object
	.size		_ZN39_INTERNAL_c616c9eb_4_k_cu_0c0ecb05_95114cuda3std3__45__cpo6cbeginE,(_ZN39_INTERNAL_c616c9eb_4_k_cu_0c0ecb05_95114cuda3std3__48in_placeE - _ZN39_INTERNAL_c616c9eb_4_k_cu_0c0ecb05_95114cuda3std3__45__cpo6cbeginE)
_ZN39_INTERNAL_c616c9eb_4_k_cu_0c0ecb05_95114cuda3std3__45__cpo6cbeginE:
	.zero		1
	.type		_ZN39_INTERNAL_c616c9eb_4_k_cu_0c0ecb05_95114cuda3std3__48in_placeE,@object
	.size		_ZN39_INTERNAL_c616c9eb_4_k_cu_0c0ecb05_95114cuda3std3__48in_placeE,(_ZN39_INTERNAL_c616c9eb_4_k_cu_0c0ecb05_95114cuda3std6ranges3__45__cpo9iter_moveE - _ZN39_INTERNAL_c616c9eb_4_k_cu_0c0ecb05_95114cuda3std3__48in_placeE)
_ZN39_INTERNAL_c616c9eb_4_k_cu_0c0ecb05_95114cuda3std3__48in_placeE:
	.zero		1
	.type		_ZN39_INTERNAL_c616c9eb_4_k_cu_0c0ecb05_95114cuda3std6ranges3__45__cpo9iter_moveE,@object
	.size		_ZN39_INTERNAL_c616c9eb_4_k_cu_0c0ecb05_95114cuda3std6ranges3__45__cpo9iter_moveE,(_ZN39_INTERNAL_c616c9eb_4_k_cu_0c0ecb05_95114cuda3std3__45__cpo5beginE - _ZN39_INTERNAL_c616c9eb_4_k_cu_0c0ecb05_95114cuda3std6ranges3__45__cpo9iter_moveE)
_ZN39_INTERNAL_c616c9eb_4_k_cu_0c0ecb05_95114cuda3std6ranges3__45__cpo9iter_moveE:
	.zero		1
	.type		_ZN39_INTERNAL_c616c9eb_4_k_cu_0c0ecb05_95114cuda3std3__45__cpo5beginE,@object
	.size		_ZN39_INTERNAL_c616c9eb_4_k_cu_0c0ecb05_95114cuda3std3__45__cpo5beginE,(_ZN39_INTERNAL_c616c9eb_4_k_cu_0c0ecb05_95114cuda3std3__441_GLOBAL__N__c616c9eb_4_k_cu_0c0ecb05_95116ignoreE - _ZN39_INTERNAL_c616c9eb_4_k_cu_0c0ecb05_95114cuda3std3__45__cpo5beginE)
_ZN39_INTERNAL_c616c9eb_4_k_cu_0c0ecb05_95114cuda3std3__45__cpo5beginE:
	.zero		1
	.type		_ZN39_INTERNAL_c616c9eb_4_k_cu_0c0ecb05_95114cuda3std3__441_GLOBAL__N__c616c9eb_4_k_cu_0c0ecb05_95116ignoreE,@object
	.size		_ZN39_INTERNAL_c616c9eb_4_k_cu_0c0ecb05_95114cuda3std3__441_GLOBAL__N__c616c9eb_4_k_cu_0c0ecb05_95116ignoreE,(_ZN39_INTERNAL_c616c9eb_4_k_cu_0c0ecb05_95114cute7productE - _ZN39_INTERNAL_c616c9eb_4_k_cu_0c0ecb05_95114cuda3std3__441_GLOBAL__N__c616c9eb_4_k_cu_0c0ecb05_95116ignoreE)
_ZN39_INTERNAL_c616c9eb_4_k_cu_0c0ecb05_95114cuda3std3__441_GLOBAL__N__c616c9eb_4_k_cu_0c0ecb05_95116ignoreE:
	.zero		1
	.type		_ZN39_INTERNAL_c616c9eb_4_k_cu_0c0ecb05_95114cute7productE,@object
	.size		_ZN39_INTERNAL_c616c9eb_4_k_cu_0c0ecb05_95114cute7productE,(_ZN39_INTERNAL_c616c9eb_4_k_cu_0c0ecb05_95114cuda3std3__45__cpo3endE - _ZN39_INTERNAL_c616c9eb_4_k_cu_0c0ecb05_95114cute7productE)
_ZN39_INTERNAL_c616c9eb_4_k_cu_0c0ecb05_95114cute7productE:
	.zero		1
	.type		_ZN39_INTERNAL_c616c9eb_4_k_cu_0c0ecb05_95114cuda3std3__45__cpo3endE,@object
	.size		_ZN39_INTERNAL_c616c9eb_4_k_cu_0c0ecb05_95114cuda3std3__45__cpo3endE,(_ZN39_INTERNAL_c616c9eb_4_k_cu_0c0ecb05_95114cuda3std3__419piecewise_constructE - _ZN39_INTERNAL_c616c9eb_4_k_cu_0c0ecb05_95114cuda3std3__45__cpo3endE)
_ZN39_INTERNAL_c616c9eb_4_k_cu_0c0ecb05_95114cuda3std3__45__cpo3endE:
	.zero		1
	.type		_ZN39_INTERNAL_c616c9eb_4_k_cu_0c0ecb05_95114cuda3std3__419piecewise_constructE,@object
	.size		_ZN39_INTERNAL_c616c9eb_4_k_cu_0c0ecb05_95114cuda3std3__419piecewise_constructE,(_ZN39_INTERNAL_c616c9eb_4_k_cu_0c0ecb05_95114cuda3std3__45__cpo4cendE - _ZN39_INTERNAL_c616c9eb_4_k_cu_0c0ecb05_95114cuda3std3__419piecewise_constructE)
_ZN39_INTERNAL_c616c9eb_4_k_cu_0c0ecb05_95114cuda3std3__419piecewise_constructE:
	.zero		1
	.type		_ZN39_INTERNAL_c616c9eb_4_k_cu_0c0ecb05_95114cuda3std3__45__cpo4cendE,@object
	.size		_ZN39_INTERNAL_c616c9eb_4_k_cu_0c0ecb05_95114cuda3std3__45__cpo4cendE,(_ZN39_INTERNAL_c616c9eb_4_k_cu_0c0ecb05_95114cuda3std6ranges3__45__cpo4swapE - _ZN39_INTERNAL_c616c9eb_4_k_cu_0c0ecb05_95114cuda3std3__45__cpo4cendE)
_ZN39_INTERNAL_c616c9eb_4_k_cu_0c0ecb05_95114cuda3std3__45__cpo4cendE:
	.zero		1
	.type		_ZN39_INTERNAL_c616c9eb_4_k_cu_0c0ecb05_95114cuda3std6ranges3__45__cpo4swapE,@object
	.size		_ZN39_INTERNAL_c616c9eb_4_k_cu_0c0ecb05_95114cuda3std6ranges3__45__cpo4swapE,(.L_7 - _ZN39_INTERNAL_c616c9eb_4_k_cu_0c0ecb05_95114cuda3std6ranges3__45__cpo4swapE)
_ZN39_INTERNAL_c616c9eb_4_k_cu_0c0ecb05_95114cuda3std6ranges3__45__cpo4swapE:
	.zero		1
.L_7:


//--------------------- .nv.constant0._ZN7cutlass13device_kernelINS_4gemm6kernel13GemmUniversalIN4cute5tupleIJiiiiEEENS1_10collective13CollectiveMmaINS1_37MainloopSm90TmaGmmaWarpSpecializedFP8ILi4ENS5_IJNS4_1CILi2EEENSA_ILi1EEESC_EEENS1_35KernelTmaWarpSpecializedCooperativeEEENS5_IJNSA_ILi256EEENSA_ILi192EEENSA_ILi128EEEEEENS_12float_e4m3_tENS5_IJlSC_lEEESK_SL_NS4_8TiledMMAINS4_8MMA_AtomIJNS4_4SM904GMMA31MMA_64x192x32_F32E4M3E4M3_SS_TNILNSP_7ScaleInE1ELSR_1EEEEEENS4_6LayoutISD_NS5_IJSC_NSA_ILi0EEESV_EEEEENS5_IJNS4_10UnderscoreESY_SY_EEEEENS4_13SM90_TMA_LOADENS4_14ComposedLayoutINS4_7SwizzleILi3ELi4ELi3EEENS4_18smem_ptr_flag_bitsILi8EEENSU_INS5_IJNSA_ILi8EEESI_EEENS5_IJSI_SC_EEEEEEEvNS4_8identityENS4_23SM90_TMA_LOAD_MULTICASTES1B_vS1C_EENS_8epilogue10collective6detail29Sm90TmaWarpSpecializedAdapterINS1G_15DefaultEpilogueISK_SL_SL_NS1F_6thread17LinearCombinationISK_Li1EffLNS1K_9ScaleType4KindE0ELNS_15FloatRoundStyleE2ESK_EENS1_15EpilogueDefaultEEEEEvvEEEEvNT_6ParamsE --------------------------
	.section	.nv.constant0._ZN7cutlass13device_kernelINS_4gemm6kernel13GemmUniversalIN4cute5tupleIJiiiiEEENS1_10collective13CollectiveMmaINS1_37MainloopSm90TmaGmmaWarpSpecializedFP8ILi4ENS5_IJNS4_1CILi2EEENSA_ILi1EEESC_EEENS1_35KernelTmaWarpSpecializedCooperativeEEENS5_IJNSA_ILi256EEENSA_ILi192EEENSA_ILi128EEEEEENS_12float_e4m3_tENS5_IJlSC_lEEESK_SL_NS4_8TiledMMAINS4_8MMA_AtomIJNS4_4SM904GMMA31MMA_64x192x32_F32E4M3E4M3_SS_TNILNSP_7ScaleInE1ELSR_1EEEEEENS4_6LayoutISD_NS5_IJSC_NSA_ILi0EEESV_EEEEENS5_IJNS4_10UnderscoreESY_SY_EEEEENS4_13SM90_TMA_LOADENS4_14ComposedLayoutINS4_7SwizzleILi3ELi4ELi3EEENS4_18smem_ptr_flag_bitsILi8EEENSU_INS5_IJNSA_ILi8EEESI_EEENS5_IJSI_SC_EEEEEEEvNS4_8identityENS4_23SM90_TMA_LOAD_MULTICASTES1B_vS1C_EENS_8epilogue10collective6detail29Sm90TmaWarpSpecializedAdapterINS1G_15DefaultEpilogueISK_SL_SL_NS1F_6thread17LinearCombinationISK_Li1EffLNS1K_9ScaleType4KindE0ELNS_15FloatRoundStyleE2ESK_EENS1_15EpilogueDefaultEEEEEvvEEEEvNT_6ParamsE,"a",@progbits
	.sectionflags	@""
	.align	4
.nv.constant0._ZN7cutlass13device_kernelINS_4gemm6kernel13GemmUniversalIN4cute5tupleIJiiiiEEENS1_10collective13CollectiveMmaINS1_37MainloopSm90TmaGmmaWarpSpecializedFP8ILi4ENS5_IJNS4_1CILi2EEENSA_ILi1EEESC_EEENS1_35KernelTmaWarpSpecializedCooperativeEEENS5_IJNSA_ILi256EEENSA_ILi192EEENSA_ILi128EEEEEENS_12float_e4m3_tENS5_IJlSC_lEEESK_SL_NS4_8TiledMMAINS4_8MMA_AtomIJNS4_4SM904GMMA31MMA_64x192x32_F32E4M3E4M3_SS_TNILNSP_7ScaleInE1ELSR_1EEEEEENS4_6LayoutISD_NS5_IJSC_NSA_ILi0EEESV_EEEEENS5_IJNS4_10UnderscoreESY_SY_EEEEENS4_13SM90_TMA_LOADENS4_14ComposedLayoutINS4_7SwizzleILi3ELi4ELi3EEENS4_18smem_ptr_flag_bitsILi8EEENSU_INS5_IJNSA_ILi8EEESI_EEENS5_IJSI_SC_EEEEEEEvNS4_8identityENS4_23SM90_TMA_LOAD_MULTICASTES1B_vS1C_EENS_8epilogue10collective6detail29Sm90TmaWarpSpecializedAdapterINS1G_15DefaultEpilogueISK_SL_SL_NS1F_6thread17LinearCombinationISK_Li1EffLNS1K_9ScaleType4KindE0ELNS_15FloatRoundStyleE2ESK_EENS1_15EpilogueDefaultEEEEEvvEEEEvNT_6ParamsE:
	.zero		1664


//--------------------- SYMBOLS --------------------------

	.type		.nv.reservedSmem.offset0,@object
	.size		.nv.reservedSmem.offset0,0x4
